// auto-generated by cutlass_sweep.gemm — config: {"arch": "sm_90", "cluster_m": 1, "cluster_n": 1, "dtype": "e5m2", "dtype_b": "e5m2", "layout": "nt", "stages": 3, "tile_k": 32, "tile_m": 64, "tile_n": 256}
#include "cutlass/cutlass.h"
#include "cutlass/gemm/collective/collective_builder.hpp"
#include "cutlass/gemm/device/gemm_universal_adapter.h"
#include "cutlass/gemm/kernel/gemm_universal.hpp"
#include "cutlass/epilogue/collective/collective_builder.hpp"

using ElemA = cutlass::float_e5m2_t;
using ElemB = cutlass::float_e5m2_t;
using ElemCD = cutlass::float_e5m2_t;
using Acc  = float;
using TileShape    = cute::Shape<cute::_64, cute::_256, cute::_32>;
using ClusterShape = cute::Shape<cute::_1, cute::_1, cute::_1>;

using CollectiveEpilogue = typename cutlass::epilogue::collective::CollectiveBuilder<
    cutlass::arch::Sm90, cutlass::arch::OpClassTensorOp,
    TileShape, ClusterShape,
    cutlass::epilogue::collective::EpilogueTileAuto,
    Acc, Acc,
    ElemCD, cutlass::layout::RowMajor, 128 / cutlass::sizeof_bits<ElemCD>::value,
    ElemCD, cutlass::layout::RowMajor, 128 / cutlass::sizeof_bits<ElemCD>::value,
    cutlass::epilogue::collective::EpilogueScheduleAuto
  >::CollectiveOp;

using CollectiveMainloop = typename cutlass::gemm::collective::CollectiveBuilder<
    cutlass::arch::Sm90, cutlass::arch::OpClassTensorOp,
    ElemA, cutlass::layout::RowMajor, 128 / cutlass::sizeof_bits<ElemA>::value,
    ElemB, cutlass::layout::ColumnMajor, 128 / cutlass::sizeof_bits<ElemB>::value,
    Acc,
    TileShape, ClusterShape,
    cutlass::gemm::collective::StageCount<3>,
    cutlass::gemm::collective::KernelScheduleAuto
  >::CollectiveOp;

using GemmKernel = cutlass::gemm::kernel::GemmUniversal<
    cute::Shape<int,int,int,int>,
    CollectiveMainloop,
    CollectiveEpilogue
>;
using Gemm = cutlass::gemm::device::GemmUniversalAdapter<GemmKernel>;

// Force the device kernel symbol into the cubin without needing a host main.
auto* _anchor = &cutlass::device_kernel<GemmKernel>;


// ===== COMPILED SASS (sm_90a) =====

	.target	sm_90a

	.elftype	@"ET_EXEC"


//--------------------- .note.nv.tkinfo           --------------------------
	.section	.note.nv.tkinfo,"",@"SHT_NOTE"
	.sectionflags	@"SHF_NOTE_NV_TKINFO"
	.tkinfo
        /*0018*/ 	.word	0x00000002
        /*0030*/ 	.string	""
        /*0030*/ 	.string	"ptxas"
        /*0030*/ 	.string	"Cuda compilation tools, release 13.0, V13.0.88"
        /*0030*/ 	.string	"Build cuda_13.0.r13.0/compiler.36424714_0"
        /*0030*/ 	.string	"-arch sm_90a -m 64 "



//--------------------- .note.nv.cuinfo           --------------------------
	.section	.note.nv.cuinfo,"",@"SHT_NOTE"
	.sectionflags	@"SHF_NOTE_NV_CUINFO"
        /*0018*/ 	.short	0x0002
        /*001a*/ 	.short	0x005a
        /*001c*/ 	.short	0x0082
	.zero		2


//--------------------- .nv.info                  --------------------------
	.section	.nv.info,"",@"SHT_CUDA_INFO"
	.align	4


	//----- nvinfo : EIATTR_REGCOUNT
	.align		4
        /*0000*/ 	.byte	0x04, 0x2f
        /*0002*/ 	.short	(.L_12 - .L_11)
	.align		4
.L_11:
        /*0004*/ 	.word	index@(_ZN7cutlass13device_kernelINS_4gemm6kernel13GemmUniversalIN4cute5tupleIJiiiiEEENS1_10collective13CollectiveMmaINS1_37MainloopSm90TmaGmmaWarpSpecializedFP8ILi3ENS5_IJNS4_1CILi1EEESB_SB_EEENS1_32KernelTmaWarpSpecializedPingpongEEENS5_IJNSA_ILi64EEENSA_ILi256EEENSA_ILi32EEEEEENS_12float_e5m2_tENS5_IJlSB_lEEESJ_SK_NS4_8TiledMMAINS4_8MMA_AtomIJNS4_4SM904GMMA31MMA_64x256x32_F32E5M2E5M2_SS_TNILNSO_7ScaleInE1ELSQ_1EEEEEENS4_6LayoutISC_NS5_IJNSA_ILi0EEESU_SU_EEEEENS5_IJNS4_10UnderscoreESX_SX_EEEEENS4_13SM90_TMA_LOADENS4_14ComposedLayoutINS4_7SwizzleILi1ELi4ELi3EEENS4_18smem_ptr_flag_bitsILi8EEENST_INS5_IJNSA_ILi8EEESH_EEENS5_IJSH_SB_EEEEEEEvNS4_8identityES10_S1A_vS1B_EENS_8epilogue10collective6detail29Sm90TmaWarpSpecializedAdapterINS1E_15DefaultEpilogueISJ_SK_SK_NS1D_6thread17LinearCombinationISJ_Li1EffLNS1I_9ScaleType4KindE0ELNS_15FloatRoundStyleE2ESJ_EENS1_15EpilogueDefaultEEEEEvvEEEEvNT_6ParamsE)
        /*0008*/ 	.word	0x000000a8


	//----- nvinfo : EIATTR_FRAME_SIZE
	.align		4
.L_12:
        /*000c*/ 	.byte	0x04, 0x11
        /*000e*/ 	.short	(.L_14 - .L_13)
	.align		4
.L_13:
        /*0010*/ 	.word	index@(_ZN7cutlass13device_kernelINS_4gemm6kernel13GemmUniversalIN4cute5tupleIJiiiiEEENS1_10collective13CollectiveMmaINS1_37MainloopSm90TmaGmmaWarpSpecializedFP8ILi3ENS5_IJNS4_1CILi1EEESB_SB_EEENS1_32KernelTmaWarpSpecializedPingpongEEENS5_IJNSA_ILi64EEENSA_ILi256EEENSA_ILi32EEEEEENS_12float_e5m2_tENS5_IJlSB_lEEESJ_SK_NS4_8TiledMMAINS4_8MMA_AtomIJNS4_4SM904GMMA31MMA_64x256x32_F32E5M2E5M2_SS_TNILNSO_7ScaleInE1ELSQ_1EEEEEENS4_6LayoutISC_NS5_IJNSA_ILi0EEESU_SU_EEEEENS5_IJNS4_10UnderscoreESX_SX_EEEEENS4_13SM90_TMA_LOADENS4_14ComposedLayoutINS4_7SwizzleILi1ELi4ELi3EEENS4_18smem_ptr_flag_bitsILi8EEENST_INS5_IJNSA_ILi8EEESH_EEENS5_IJSH_SB_EEEEEEEvNS4_8identityES10_S1A_vS1B_EENS_8epilogue10collective6detail29Sm90TmaWarpSpecializedAdapterINS1E_15DefaultEpilogueISJ_SK_SK_NS1D_6thread17LinearCombinationISJ_Li1EffLNS1I_9ScaleType4KindE0ELNS_15FloatRoundStyleE2ESJ_EENS1_15EpilogueDefaultEEEEEvvEEEEvNT_6ParamsE)
        /*0014*/ 	.word	0x00000110


	//----- nvinfo : EIATTR_MIN_STACK_SIZE
	.align		4
.L_14:
        /*0018*/ 	.byte	0x04, 0x12
        /*001a*/ 	.short	(.L_16 - .L_15)
	.align		4
.L_15:
        /*001c*/ 	.word	index@(_ZN7cutlass13device_kernelINS_4gemm6kernel13GemmUniversalIN4cute5tupleIJiiiiEEENS1_10collective13CollectiveMmaINS1_37MainloopSm90TmaGmmaWarpSpecializedFP8ILi3ENS5_IJNS4_1CILi1EEESB_SB_EEENS1_32KernelTmaWarpSpecializedPingpongEEENS5_IJNSA_ILi64EEENSA_ILi256EEENSA_ILi32EEEEEENS_12float_e5m2_tENS5_IJlSB_lEEESJ_SK_NS4_8TiledMMAINS4_8MMA_AtomIJNS4_4SM904GMMA31MMA_64x256x32_F32E5M2E5M2_SS_TNILNSO_7ScaleInE1ELSQ_1EEEEEENS4_6LayoutISC_NS5_IJNSA_ILi0EEESU_SU_EEEEENS5_IJNS4_10UnderscoreESX_SX_EEEEENS4_13SM90_TMA_LOADENS4_14ComposedLayoutINS4_7SwizzleILi1ELi4ELi3EEENS4_18smem_ptr_flag_bitsILi8EEENST_INS5_IJNSA_ILi8EEESH_EEENS5_IJSH_SB_EEEEEEEvNS4_8identityES10_S1A_vS1B_EENS_8epilogue10collective6detail29Sm90TmaWarpSpecializedAdapterINS1E_15DefaultEpilogueISJ_SK_SK_NS1D_6thread17LinearCombinationISJ_Li1EffLNS1I_9ScaleType4KindE0ELNS_15FloatRoundStyleE2ESJ_EENS1_15EpilogueDefaultEEEEEvvEEEEvNT_6ParamsE)
        /*0020*/ 	.word	0x00000110
.L_16:


//--------------------- .nv.compat                --------------------------
	.section	.nv.compat,"",@"SHT_CUDA_COMPAT_INFO"
	.align	4
        /*0000*/ 	.byte	0x02, 0x09, 0x01, 0x00, 0x02, 0x02, 0x04, 0x00, 0x02, 0x05, 0x05, 0x00, 0x03, 0x07, 0x01, 0x01
        /*0010*/ 	.byte	0x02, 0x03, 0x01, 0x00, 0x02, 0x06, 0x01, 0x00, 0x04, 0x0b, 0x08, 0x00, 0x00, 0x00, 0x00, 0x00
        /*0020*/ 	.byte	0x00, 0x00, 0x00, 0x00


//--------------------- .nv.info._ZN7cutlass13device_kernelINS_4gemm6kernel13GemmUniversalIN4cute5tupleIJiiiiEEENS1_10collective13CollectiveMmaINS1_37MainloopSm90TmaGmmaWarpSpecializedFP8ILi3ENS5_IJNS4_1CILi1EEESB_SB_EEENS1_32KernelTmaWarpSpecializedPingpongEEENS5_IJNSA_ILi64EEENSA_ILi256EEENSA_ILi32EEEEEENS_12float_e5m2_tENS5_IJlSB_lEEESJ_SK_NS4_8TiledMMAINS4_8MMA_AtomIJNS4_4SM904GMMA31MMA_64x256x32_F32E5M2E5M2_SS_TNILNSO_7ScaleInE1ELSQ_1EEEEEENS4_6LayoutISC_NS5_IJNSA_ILi0EEESU_SU_EEEEENS5_IJNS4_10UnderscoreESX_SX_EEEEENS4_13SM90_TMA_LOADENS4_14ComposedLayoutINS4_7SwizzleILi1ELi4ELi3EEENS4_18smem_ptr_flag_bitsILi8EEENST_INS5_IJNSA_ILi8EEESH_EEENS5_IJSH_SB_EEEEEEEvNS4_8identityES10_S1A_vS1B_EENS_8epilogue10collective6detail29Sm90TmaWarpSpecializedAdapterINS1E_15DefaultEpilogueISJ_SK_SK_NS1D_6thread17LinearCombinationISJ_Li1EffLNS1I_9ScaleType4KindE0ELNS_15FloatRoundStyleE2ESJ_EENS1_15EpilogueDefaultEEEEEvvEEEEvNT_6ParamsE --------------------------
	.section	.nv.info._ZN7cutlass13device_kernelINS_4gemm6kernel13GemmUniversalIN4cute5tupleIJiiiiEEENS1_10collective13CollectiveMmaINS1_37MainloopSm90TmaGmmaWarpSpecializedFP8ILi3ENS5_IJNS4_1CILi1EEESB_SB_EEENS1_32KernelTmaWarpSpecializedPingpongEEENS5_IJNSA_ILi64EEENSA_ILi256EEENSA_ILi32EEEEEENS_12float_e5m2_tENS5_IJlSB_lEEESJ_SK_NS4_8TiledMMAINS4_8MMA_AtomIJNS4_4SM904GMMA31MMA_64x256x32_F32E5M2E5M2_SS_TNILNSO_7ScaleInE1ELSQ_1EEEEEENS4_6LayoutISC_NS5_IJNSA_ILi0EEESU_SU_EEEEENS5_IJNS4_10UnderscoreESX_SX_EEEEENS4_13SM90_TMA_LOADENS4_14ComposedLayoutINS4_7SwizzleILi1ELi4ELi3EEENS4_18smem_ptr_flag_bitsILi8EEENST_INS5_IJNSA_ILi8EEESH_EEENS5_IJSH_SB_EEEEEEEvNS4_8identityES10_S1A_vS1B_EENS_8epilogue10collective6detail29Sm90TmaWarpSpecializedAdapterINS1E_15DefaultEpilogueISJ_SK_SK_NS1D_6thread17LinearCombinationISJ_Li1EffLNS1I_9ScaleType4KindE0ELNS_15FloatRoundStyleE2ESJ_EENS1_15EpilogueDefaultEEEEEvvEEEEvNT_6ParamsE,"",@"SHT_CUDA_INFO"
	.sectionflags	@""
	.align	4


	//----- nvinfo : EIATTR_CUDA_API_VERSION
	.align		4
        /*0000*/ 	.byte	0x04, 0x37
        /*0002*/ 	.short	(.L_18 - .L_17)
.L_17:
        /*0004*/ 	.word	0x00000082


	//----- nvinfo : EIATTR_KPARAM_INFO
	.align		4
.L_18:
        /*0008*/ 	.byte	0x04, 0x17
        /*000a*/ 	.short	(.L_20 - .L_19)
.L_19:
        /*000c*/ 	.word	0x00000000
        /*0010*/ 	.short	0x0000
        /*0012*/ 	.short	0x0070
        /*0014*/ 	.byte	0x00, 0xf0, 0x01, 0x10


	//----- nvinfo : EIATTR_SPARSE_MMA_MASK
	.align		4
.L_20:
        /*0018*/ 	.byte	0x03, 0x50
        /*001a*/ 	.short	0x0000


	//----- nvinfo : EIATTR_MAXREG_COUNT
	.align		4
        /*001c*/ 	.byte	0x03, 0x1b
        /*001e*/ 	.short	0x00a8


	//----- nvinfo : EIATTR_NUM_BARRIERS
	.align		4
        /*0020*/ 	.byte	0x02, 0x4c
        /*0022*/ 	.byte	0x01
	.zero		1


	//----- nvinfo : EIATTR_ANNOTATIONS
	.align		4
        /*0024*/ 	.byte	0x04, 0x55
        /*0026*/ 	.short	(.L_22 - .L_21)


	//   ....[0]....
.L_21:
        /*0028*/ 	.word	0x00000001
        /*002c*/ 	.byte	0x30, 0x0b, 0x00, 0x00, 0x01, 0x00, 0x00, 0x00, 0x60, 0x0b, 0x00, 0x00, 0x01, 0x00, 0x00, 0x00
        /* <DEDUP_REMOVED lines=206> */
        /*0d1c*/ 	.byte	0xe0, 0xfd, 0x00, 0x00


	//----- nvinfo : EIATTR_MERCURY_ISA_VERSION
	.align		4
.L_22:
        /*0d20*/ 	.byte	0x03, 0x5f
        /*0d22*/ 	.short	0x0101


	//----- nvinfo : EIATTR_INT_WARP_WIDE_INSTR_OFFSETS
	.align		4
        /*0d24*/ 	.byte	0x04, 0x31
        /*0d26*/ 	.short	(.L_24 - .L_23)


	//   ....[0]....
.L_23:
        /*0d28*/ 	.word	0x00000490


	//   ....[1]....
        /*0d2c*/ 	.word	0x000004a0


	//   ....[2]....
        /*0d30*/ 	.word	0x00000510


	//   ....[3]....
        /*0d34*/ 	.word	0x00000520


	//   ....[4]....
        /*0d38*/ 	.word	0x00000530


	//   ....[5]....
        /*0d3c*/ 	.word	0x00000550


	//   ....[6]....
        /*0d40*/ 	.word	0x000005b0


	//   ....[7]....
        /*0d44*/ 	.word	0x000005d0


	//----- nvinfo : EIATTR_COOP_GROUP_MASK_REGIDS
	.align		4
.L_24:
        /*0d48*/ 	.byte	0x04, 0x29
        /*0d4a*/ 	.short	(.L_26 - .L_25)


	//   ....[0]....
.L_25:
        /*0d4c*/ 	.word	0xffffffff


	//   ....[1]....
        /*0d50*/ 	.word	0xffffffff


	//   ....[2]....
        /*0d54*/ 	.word	0xffffffff


	//   ....[3]....
        /*0d58*/ 	.word	0xffffffff


	//   ....[4]....
        /*0d5c*/ 	.word	0xffffffff


	//   ....[5]....
        /*0d60*/ 	.word	0xffffffff


	//----- nvinfo : EIATTR_COOP_GROUP_INSTR_OFFSETS
	.align		4
.L_26:
        /*0d64*/ 	.byte	0x04, 0x28
        /*0d66*/ 	.short	(.L_28 - .L_27)


	//   ....[0]....
.L_27:
        /*0d68*/ 	.word	0x00000060


	//   ....[1]....
        /*0d6c*/ 	.word	0x00000090


	//   ....[2]....
        /*0d70*/ 	.word	0x00000190


	//   ....[3]....
        /*0d74*/ 	.word	0x00000380


	//   ....[4]....
        /*0d78*/ 	.word	0x000003c0


	//   ....[5]....
        /*0d7c*/ 	.word	0x00000400


	//----- nvinfo : EIATTR_REG_RECONFIG
	.align		4
.L_28:
        /*0d80*/ 	.byte	0x01, 0x54
	.zero		2


	//----- nvinfo : EIATTR_MBARRIER_INSTR_OFFSETS
	.align		4
        /*0d84*/ 	.byte	0x04, 0x39
        /*0d86*/ 	.short	(.L_30 - .L_29)


	//   ....[0]....
.L_29:
        /*0d88*/ 	.word	0x00000310
        /*0d8c*/ 	.word	0x000000ff
        /*0d90*/ 	.word	0x00000000
        /*0d94*/ 	.short	0x0100
        /*0d96*/ 	.byte	0x07
	.zero		1


	//   ....[1]....
        /*0d98*/ 	.word	0x00000320
        /*0d9c*/ 	.word	0x000000ff
        /*0da0*/ 	.word	0x00000018
        /*0da4*/ 	.short	0x0100
        /*0da6*/ 	.byte	0x07
	.zero		1


	//   ....[2]....
        /*0da8*/ 	.word	0x00000330
        /*0dac*/ 	.word	0x000000ff
        /*0db0*/ 	.word	0x00000008
        /*0db4*/ 	.short	0x0100
        /*0db6*/ 	.byte	0x07
	.zero		1


	//   ....[3]....
        /*0db8*/ 	.word	0x00000340
        /*0dbc*/ 	.word	0x000000ff
        /*0dc0*/ 	.word	0x00000020
        /*0dc4*/ 	.short	0x0100
        /*0dc6*/ 	.byte	0x07
	.zero		1


	//   ....[4]....
        /*0dc8*/ 	.word	0x00000350
        /*0dcc*/ 	.word	0x000000ff
        /*0dd0*/ 	.word	0x00000010
        /*0dd4*/ 	.short	0x0100
        /*0dd6*/ 	.byte	0x07
	.zero		1


	//   ....[5]....
        /*0dd8*/ 	.word	0x00000360
        /*0ddc*/ 	.word	0x000000ff
        /*0de0*/ 	.word	0x00000028
        /*0de4*/ 	.short	0x0100
        /*0de6*/ 	.byte	0x07
	.zero		1


	//   ....[6]....
        /*0de8*/ 	.word	0x000005f0
        /*0dec*/ 	.word	0x000000ff
        /*0df0*/ 	.word	0x00000060
        /*0df4*/ 	.short	0x0100
        /*0df6*/ 	.byte	0x07
	.zero		1


	//   ....[7]....
        /*0df8*/ 	.word	0x00000600
        /*0dfc*/ 	.word	0x000000ff
        /*0e00*/ 	.word	0x00000068
        /*0e04*/ 	.short	0x0100
        /*0e06*/ 	.byte	0x07
	.zero		1


	//   ....[8]....
        /*0e08*/ 	.word	0x00000640
        /*0e0c*/ 	.word	0x000000ff
        /*0e10*/ 	.word	0x00000040
        /*0e14*/ 	.short	0x0100
        /*0e16*/ 	.byte	0x0a
	.zero		1


	//   ....[9]....
        /*0e18*/ 	.word	0x00000660
        /*0e1c*/ 	.word	0x000000ff
        /*0e20*/ 	.word	0x00000048
        /*0e24*/ 	.short	0x0100
        /*0e26*/ 	.byte	0x0a
	.zero		1


	//   ....[10]....
        /*0e28*/ 	.word	0x00000670
        /*0e2c*/ 	.word	0x000000ff
        /*0e30*/ 	.word	0x00000050
        /*0e34*/ 	.short	0x0100
        /*0e36*/ 	.byte	0x0a
	.zero		1


	//   ....[11]....
        /*0e38*/ 	.word	0x00000680
        /*0e3c*/ 	.word	0x000000ff
        /*0e40*/ 	.word	0x00000058
        /*0e44*/ 	.short	0x0100
        /*0e46*/ 	.byte	0x0a
	.zero		1


	//   ....[12]....
        /*0e48*/ 	.word	0x00001560
        /*0e4c*/ 	.word	0x000000ff
        /*0e50*/ 	.word	0xfffffff8
        /*0e54*/ 	.short	0x010a
        /*0e56*/ 	.byte	0x11
	.zero		1


	//   ....[13]....
        /*0e58*/ 	.word	0x00001f40
        /*0e5c*/ 	.word	0x000000ff
        /*0e60*/ 	.word	0x00000000
        /*0e64*/ 	.short	0x010a
        /*0e66*/ 	.byte	0x06
	.zero		1


	//   ....[14]....
        /*0e68*/ 	.word	0x00001f80
        /*0e6c*/ 	.word	0x000000ff
        /*0e70*/ 	.word	0x00000000
        /*0e74*/ 	.short	0x010a
        /*0e76*/ 	.byte	0x06
	.zero		1


	//   ....[15]....
        /*0e78*/ 	.word	0x00003110
        /*0e7c*/ 	.word	0x000000ff
        /*0e80*/ 	.word	0x00000000
        /*0e84*/ 	.short	0x010a
        /*0e86*/ 	.byte	0x09
	.zero		1


	//   ....[16]....
        /*0e88*/ 	.word	0x00003150
        /*0e8c*/ 	.word	0x000000ff
        /*0e90*/ 	.word	0x00000000
        /*0e94*/ 	.short	0x010a
        /*0e96*/ 	.byte	0x09
	.zero		1


	//   ....[17]....
        /*0e98*/ 	.word	0x00004150
        /*0e9c*/ 	.word	0x000000ff
        /*0ea0*/ 	.word	0x00000000
        /*0ea4*/ 	.short	0x0101
        /*0ea6*/ 	.byte	0x08
	.zero		1


	//   ....[18]....
        /*0ea8*/ 	.word	0x00005200
        /*0eac*/ 	.word	0x000000e3
        /*0eb0*/ 	.word	0x00000000
        /*0eb4*/ 	.short	0x0101
        /*0eb6*/ 	.byte	0x1d
	.zero		1


	//   ....[19]....
        /*0eb8*/ 	.word	0x00005320
        /*0ebc*/ 	.word	0x000000ff
        /*0ec0*/ 	.word	0x00000000
        /*0ec4*/ 	.short	0x0101
        /*0ec6*/ 	.byte	0x08
	.zero		1


	//   ....[20]....
        /*0ec8*/ 	.word	0x000053d0
        /*0ecc*/ 	.word	0x000000ff
        /*0ed0*/ 	.word	0x00000008
        /*0ed4*/ 	.short	0x010a
        /*0ed6*/ 	.byte	0x11
	.zero		1


	//   ....[21]....
        /*0ed8*/ 	.word	0x0000e5c0
        /*0edc*/ 	.word	0x00000003
        /*0ee0*/ 	.word	0x00000000
        /*0ee4*/ 	.short	0x0101
        /*0ee6*/ 	.byte	0x1d
	.zero		1


	//   ....[22]....
        /*0ee8*/ 	.word	0x0000efc0
        /*0eec*/ 	.word	0x0000000b
        /*0ef0*/ 	.word	0x00000018
        /*0ef4*/ 	.short	0x010a
        /*0ef6*/ 	.byte	0x3f
	.zero		1


	//   ....[23]....
        /*0ef8*/ 	.word	0x0000f370
        /*0efc*/ 	.word	0x00000004
        /*0f00*/ 	.word	0x00000068
        /*0f04*/ 	.short	0x0101
        /*0f06*/ 	.byte	0x3f
	.zero		1


	//   ....[24]....
        /*0f08*/ 	.word	0x0000fb60
        /*0f0c*/ 	.word	0x00000007
        /*0f10*/ 	.word	0x00000000
        /*0f14*/ 	.short	0x010a
        /*0f16*/ 	.byte	0x3f
	.zero		1


	//   ....[25]....
        /*0f18*/ 	.word	0x0000fbe0
        /*0f1c*/ 	.word	0x00000009
        /*0f20*/ 	.word	0x00000000
        /*0f24*/ 	.short	0x010a
        /*0f26*/ 	.byte	0x3f
	.zero		1


	//   ....[26]....
        /*0f28*/ 	.word	0x0000fc70
        /*0f2c*/ 	.word	0x00000003
        /*0f30*/ 	.word	0x00000000
        /*0f34*/ 	.short	0x010a
        /*0f36*/ 	.byte	0x3f
	.zero		1


	//   ....[27]....
        /*0f38*/ 	.word	0x0000fce0
        /*0f3c*/ 	.word	0x00000003
        /*0f40*/ 	.word	0xfffffff8
        /*0f44*/ 	.short	0x010a
        /*0f46*/ 	.byte	0x3f
	.zero		1


	//   ....[28]....
        /*0f48*/ 	.word	0x0000fd40
        /*0f4c*/ 	.word	0x00000003
        /*0f50*/ 	.word	0x00000000
        /*0f54*/ 	.short	0x010a
        /*0f56*/ 	.byte	0x3f
	.zero		1


	//   ....[29]....
        /*0f58*/ 	.word	0x0000fdb0
        /*0f5c*/ 	.word	0x00000000
        /*0f60*/ 	.word	0x00000000
        /*0f64*/ 	.short	0x010a
        /*0f66*/ 	.byte	0x3f
	.zero		1


	//   ....[30]....
        /*0f68*/ 	.word	0x0000fe20
        /*0f6c*/ 	.word	0x00000019
        /*0f70*/ 	.word	0x00000008
        /*0f74*/ 	.short	0x010a
        /*0f76*/ 	.byte	0x3f
	.zero		1


	//   ....[31]....
        /*0f78*/ 	.word	0x0000fef0
        /*0f7c*/ 	.word	0x0000000b
        /*0f80*/ 	.word	0x00000018
        /*0f84*/ 	.short	0x010a
        /*0f86*/ 	.byte	0x3f
	.zero		1


	//   ....[32]....
        /*0f88*/ 	.word	0x0000ffd0
        /*0f8c*/ 	.word	0x00000007
        /*0f90*/ 	.word	0x00000000
        /*0f94*/ 	.short	0x010a
        /*0f96*/ 	.byte	0x3f
	.zero		1


	//   ....[33]....
        /*0f98*/ 	.word	0x00010020
        /*0f9c*/ 	.word	0x00000009
        /*0fa0*/ 	.word	0x00000000
        /*0fa4*/ 	.short	0x010a
        /*0fa6*/ 	.byte	0x3f
	.zero		1


	//----- nvinfo : EIATTR_NUM_MBARRIERS
	.align		4
.L_30:
        /*0fa8*/ 	.byte	0x03, 0x38
        /*0faa*/ 	.short	0x000c


	//----- nvinfo : EIATTR_EXIT_INSTR_OFFSETS
	.align		4
        /*0fac*/ 	.byte	0x04, 0x1c
        /*0fae*/ 	.short	(.L_32 - .L_31)


	//   ....[0]....
.L_31:
        /*0fb0*/ 	.word	0x00001290


	//   ....[1]....
        /*0fb4*/ 	.word	0x000012f0


	//   ....[2]....
        /*0fb8*/ 	.word	0x0000ecd0


	//   ....[3]....
        /*0fbc*/ 	.word	0x0000ed00


	//   ....[4]....
        /*0fc0*/ 	.word	0x0000fcc0


	//----- nvinfo : EIATTR_MAX_THREADS
	.align		4
.L_32:
        /*0fc4*/ 	.byte	0x04, 0x05
        /*0fc6*/ 	.short	(.L_34 - .L_33)
.L_33:
        /*0fc8*/ 	.word	0x00000180
        /*0fcc*/ 	.word	0x00000001
        /*0fd0*/ 	.word	0x00000001


	//----- nvinfo : EIATTR_CRS_STACK_SIZE
	.align		4
.L_34:
        /*0fd4*/ 	.byte	0x04, 0x1e
        /*0fd6*/ 	.short	(.L_36 - .L_35)
.L_35:
        /*0fd8*/ 	.word	0x00000000


	//----- nvinfo : EIATTR_CBANK_PARAM_SIZE
	.align		4
.L_36:
        /*0fdc*/ 	.byte	0x03, 0x19
        /*0fde*/ 	.short	0x0470


	//----- nvinfo : EIATTR_PARAM_CBANK
	.align		4
        /*0fe0*/ 	.byte	0x04, 0x0a
        /*0fe2*/ 	.short	(.L_38 - .L_37)
	.align		4
.L_37:
        /*0fe4*/ 	.word	index@(.nv.constant0._ZN7cutlass13device_kernelINS_4gemm6kernel13GemmUniversalIN4cute5tupleIJiiiiEEENS1_10collective13CollectiveMmaINS1_37MainloopSm90TmaGmmaWarpSpecializedFP8ILi3ENS5_IJNS4_1CILi1EEESB_SB_EEENS1_32KernelTmaWarpSpecializedPingpongEEENS5_IJNSA_ILi64EEENSA_ILi256EEENSA_ILi32EEEEEENS_12float_e5m2_tENS5_IJlSB_lEEESJ_SK_NS4_8TiledMMAINS4_8MMA_AtomIJNS4_4SM904GMMA31MMA_64x256x32_F32E5M2E5M2_SS_TNILNSO_7ScaleInE1ELSQ_1EEEEEENS4_6LayoutISC_NS5_IJNSA_ILi0EEESU_SU_EEEEENS5_IJNS4_10UnderscoreESX_SX_EEEEENS4_13SM90_TMA_LOADENS4_14ComposedLayoutINS4_7SwizzleILi1ELi4ELi3EEENS4_18smem_ptr_flag_bitsILi8EEENST_INS5_IJNSA_ILi8EEESH_EEENS5_IJSH_SB_EEEEEEEvNS4_8identityES10_S1A_vS1B_EENS_8epilogue10collective6detail29Sm90TmaWarpSpecializedAdapterINS1E_15DefaultEpilogueISJ_SK_SK_NS1D_6thread17LinearCombinationISJ_Li1EffLNS1I_9ScaleType4KindE0ELNS_15FloatRoundStyleE2ESJ_EENS1_15EpilogueDefaultEEEEEvvEEEEvNT_6ParamsE)
        /*0fe8*/ 	.short	0x0210
        /*0fea*/ 	.short	0x0470


	//----- nvinfo : EIATTR_SW_WAR
	.align		4
.L_38:
        /*0fec*/ 	.byte	0x04, 0x36
        /*0fee*/ 	.short	(.L_40 - .L_39)
.L_39:
        /*0ff0*/ 	.word	0x00000008
.L_40:


//--------------------- .nv.callgraph             --------------------------
	.section	.nv.callgraph,"",@"SHT_CUDA_CALLGRAPH"
	.align	4
	.sectionentsize	8
	.align		4
        /*0000*/ 	.word	0x00000000
	.align		4
        /*0004*/ 	.word	0xffffffff
	.align		4
        /*0008*/ 	.word	0x00000000
	.align		4
        /*000c*/ 	.word	0xfffffffe
	.align		4
        /*0010*/ 	.word	0x00000000
	.align		4
        /*0014*/ 	.word	0xfffffffd
	.align		4
        /*0018*/ 	.word	0x00000000
	.align		4
        /*001c*/ 	.word	0xfffffffc


//--------------------- .nv.constant4             --------------------------
	.section	.nv.constant4,"a",@progbits
	.align	8
	.align		8
.nv.constant4:
        /*0000*/ 	.dword	_ZN40_INTERNAL_6673af52_4_k_cu_086088b3_211164cuda3std3__45__cpo5beginE
	.align		8
        /*0008*/ 	.dword	_ZN40_INTERNAL_6673af52_4_k_cu_086088b3_211164cuda3std3__45__cpo3endE
	.align		8
        /*0010*/ 	.dword	_ZN40_INTERNAL_6673af52_4_k_cu_086088b3_211164cuda3std3__45__cpo6cbeginE
	.align		8
        /*0018*/ 	.dword	_ZN40_INTERNAL_6673af52_4_k_cu_086088b3_211164cuda3std3__45__cpo4cendE
	.align		8
        /*0020*/ 	.dword	_ZN40_INTERNAL_6673af52_4_k_cu_086088b3_211164cuda3std3__442_GLOBAL__N__6673af52_4_k_cu_086088b3_211166ignoreE
	.align		8
        /*0028*/ 	.dword	_ZN40_INTERNAL_6673af52_4_k_cu_086088b3_211164cuda3std3__419piecewise_constructE
	.align		8
        /*0030*/ 	.dword	_ZN40_INTERNAL_6673af52_4_k_cu_086088b3_211164cuda3std3__48in_placeE
	.align		8
        /*0038*/ 	.dword	_ZN40_INTERNAL_6673af52_4_k_cu_086088b3_211164cuda3std6ranges3__45__cpo4swapE
	.align		8
        /*0040*/ 	.dword	_ZN40_INTERNAL_6673af52_4_k_cu_086088b3_211164cuda3std6ranges3__45__cpo9iter_moveE
	.align		8
        /*0048*/ 	.dword	_ZN40_INTERNAL_6673af52_4_k_cu_086088b3_211164cute7productE
	.align		8
        /*0050*/ 	.dword	_ZN40_INTERNAL_6673af52_4_k_cu_086088b3_211164cute1_E


//--------------------- .text._ZN7cutlass13device_kernelINS_4gemm6kernel13GemmUniversalIN4cute5tupleIJiiiiEEENS1_10collective13CollectiveMmaINS1_37MainloopSm90TmaGmmaWarpSpecializedFP8ILi3ENS5_IJNS4_1CILi1EEESB_SB_EEENS1_32KernelTmaWarpSpecializedPingpongEEENS5_IJNSA_ILi64EEENSA_ILi256EEENSA_ILi32EEEEEENS_12float_e5m2_tENS5_IJlSB_lEEESJ_SK_NS4_8TiledMMAINS4_8MMA_AtomIJNS4_4SM904GMMA31MMA_64x256x32_F32E5M2E5M2_SS_TNILNSO_7ScaleInE1ELSQ_1EEEEEENS4_6LayoutISC_NS5_IJNSA_ILi0EEESU_SU_EEEEENS5_IJNS4_10UnderscoreESX_SX_EEEEENS4_13SM90_TMA_LOADENS4_14ComposedLayoutINS4_7SwizzleILi1ELi4ELi3EEENS4_18smem_ptr_flag_bitsILi8EEENST_INS5_IJNSA_ILi8EEESH_EEENS5_IJSH_SB_EEEEEEEvNS4_8identityES10_S1A_vS1B_EENS_8epilogue10collective6detail29Sm90TmaWarpSpecializedAdapterINS1E_15DefaultEpilogueISJ_SK_SK_NS1D_6thread17LinearCombinationISJ_Li1EffLNS1I_9ScaleType4KindE0ELNS_15FloatRoundStyleE2ESJ_EENS1_15EpilogueDefaultEEEEEvvEEEEvNT_6ParamsE --------------------------
	.section	.text._ZN7cutlass13device_kernelINS_4gemm6kernel13GemmUniversalIN4cute5tupleIJiiiiEEENS1_10collective13CollectiveMmaINS1_37MainloopSm90TmaGmmaWarpSpecializedFP8ILi3ENS5_IJNS4_1CILi1EEESB_SB_EEENS1_32KernelTmaWarpSpecializedPingpongEEENS5_IJNSA_ILi64EEENSA_ILi256EEENSA_ILi32EEEEEENS_12float_e5m2_tENS5_IJlSB_lEEESJ_SK_NS4_8TiledMMAINS4_8MMA_AtomIJNS4_4SM904GMMA31MMA_64x256x32_F32E5M2E5M2_SS_TNILNSO_7ScaleInE1ELSQ_1EEEEEENS4_6LayoutISC_NS5_IJNSA_ILi0EEESU_SU_EEEEENS5_IJNS4_10UnderscoreESX_SX_EEEEENS4_13SM90_TMA_LOADENS4_14ComposedLayoutINS4_7SwizzleILi1ELi4ELi3EEENS4_18smem_ptr_flag_bitsILi8EEENST_INS5_IJNSA_ILi8EEESH_EEENS5_IJSH_SB_EEEEEEEvNS4_8identityES10_S1A_vS1B_EENS_8epilogue10collective6detail29Sm90TmaWarpSpecializedAdapterINS1E_15DefaultEpilogueISJ_SK_SK_NS1D_6thread17LinearCombinationISJ_Li1EffLNS1I_9ScaleType4KindE0ELNS_15FloatRoundStyleE2ESJ_EENS1_15EpilogueDefaultEEEEEvvEEEEvNT_6ParamsE,"ax",@progbits
	.align	128
.text._ZN7cutlass13device_kernelINS_4gemm6kernel13GemmUniversalIN4cute5tupleIJiiiiEEENS1_10collective13CollectiveMmaINS1_37MainloopSm90TmaGmmaWarpSpecializedFP8ILi3ENS5_IJNS4_1CILi1EEESB_SB_EEENS1_32KernelTmaWarpSpecializedPingpongEEENS5_IJNSA_ILi64EEENSA_ILi256EEENSA_ILi32EEEEEENS_12float_e5m2_tENS5_IJlSB_lEEESJ_SK_NS4_8TiledMMAINS4_8MMA_AtomIJNS4_4SM904GMMA31MMA_64x256x32_F32E5M2E5M2_SS_TNILNSO_7ScaleInE1ELSQ_1EEEEEENS4_6LayoutISC_NS5_IJNSA_ILi0EEESU_SU_EEEEENS5_IJNS4_10UnderscoreESX_SX_EEEEENS4_13SM90_TMA_LOADENS4_14ComposedLayoutINS4_7SwizzleILi1ELi4ELi3EEENS4_18smem_ptr_flag_bitsILi8EEENST_INS5_IJNSA_ILi8EEESH_EEENS5_IJSH_SB_EEEEEEEvNS4_8identityES10_S1A_vS1B_EENS_8epilogue10collective6detail29Sm90TmaWarpSpecializedAdapterINS1E_15DefaultEpilogueISJ_SK_SK_NS1D_6thread17LinearCombinationISJ_Li1EffLNS1I_9ScaleType4KindE0ELNS_15FloatRoundStyleE2ESJ_EENS1_15EpilogueDefaultEEEEEvvEEEEvNT_6ParamsE:
        .type           _ZN7cutlass13device_kernelINS_4gemm6kernel13GemmUniversalIN4cute5tupleIJiiiiEEENS1_10collective13CollectiveMmaINS1_37MainloopSm90TmaGmmaWarpSpecializedFP8ILi3ENS5_IJNS4_1CILi1EEESB_SB_EEENS1_32KernelTmaWarpSpecializedPingpongEEENS5_IJNSA_ILi64EEENSA_ILi256EEENSA_ILi32EEEEEENS_12float_e5m2_tENS5_IJlSB_lEEESJ_SK_NS4_8TiledMMAINS4_8MMA_AtomIJNS4_4SM904GMMA31MMA_64x256x32_F32E5M2E5M2_SS_TNILNSO_7ScaleInE1ELSQ_1EEEEEENS4_6LayoutISC_NS5_IJNSA_ILi0EEESU_SU_EEEEENS5_IJNS4_10UnderscoreESX_SX_EEEEENS4_13SM90_TMA_LOADENS4_14ComposedLayoutINS4_7SwizzleILi1ELi4ELi3EEENS4_18smem_ptr_flag_bitsILi8EEENST_INS5_IJNSA_ILi8EEESH_EEENS5_IJSH_SB_EEEEEEEvNS4_8identityES10_S1A_vS1B_EENS_8epilogue10collective6detail29Sm90TmaWarpSpecializedAdapterINS1E_15DefaultEpilogueISJ_SK_SK_NS1D_6thread17LinearCombinationISJ_Li1EffLNS1I_9ScaleType4KindE0ELNS_15FloatRoundStyleE2ESJ_EENS1_15EpilogueDefaultEEEEEvvEEEEvNT_6ParamsE,@function
        .size           _ZN7cutlass13device_kernelINS_4gemm6kernel13GemmUniversalIN4cute5tupleIJiiiiEEENS1_10collective13CollectiveMmaINS1_37MainloopSm90TmaGmmaWarpSpecializedFP8ILi3ENS5_IJNS4_1CILi1EEESB_SB_EEENS1_32KernelTmaWarpSpecializedPingpongEEENS5_IJNSA_ILi64EEENSA_ILi256EEENSA_ILi32EEEEEENS_12float_e5m2_tENS5_IJlSB_lEEESJ_SK_NS4_8TiledMMAINS4_8MMA_AtomIJNS4_4SM904GMMA31MMA_64x256x32_F32E5M2E5M2_SS_TNILNSO_7ScaleInE1ELSQ_1EEEEEENS4_6LayoutISC_NS5_IJNSA_ILi0EEESU_SU_EEEEENS5_IJNS4_10UnderscoreESX_SX_EEEEENS4_13SM90_TMA_LOADENS4_14ComposedLayoutINS4_7SwizzleILi1ELi4ELi3EEENS4_18smem_ptr_flag_bitsILi8EEENST_INS5_IJNSA_ILi8EEESH_EEENS5_IJSH_SB_EEEEEEEvNS4_8identityES10_S1A_vS1B_EENS_8epilogue10collective6detail29Sm90TmaWarpSpecializedAdapterINS1E_15DefaultEpilogueISJ_SK_SK_NS1D_6thread17LinearCombinationISJ_Li1EffLNS1I_9ScaleType4KindE0ELNS_15FloatRoundStyleE2ESJ_EENS1_15EpilogueDefaultEEEEEvvEEEEvNT_6ParamsE,(.L_x_330 - _ZN7cutlass13device_kernelINS_4gemm6kernel13GemmUniversalIN4cute5tupleIJiiiiEEENS1_10collective13CollectiveMmaINS1_37MainloopSm90TmaGmmaWarpSpecializedFP8ILi3ENS5_IJNS4_1CILi1EEESB_SB_EEENS1_32KernelTmaWarpSpecializedPingpongEEENS5_IJNSA_ILi64EEENSA_ILi256EEENSA_ILi32EEEEEENS_12float_e5m2_tENS5_IJlSB_lEEESJ_SK_NS4_8TiledMMAINS4_8MMA_AtomIJNS4_4SM904GMMA31MMA_64x256x32_F32E5M2E5M2_SS_TNILNSO_7ScaleInE1ELSQ_1EEEEEENS4_6LayoutISC_NS5_IJNSA_ILi0EEESU_SU_EEEEENS5_IJNS4_10UnderscoreESX_SX_EEEEENS4_13SM90_TMA_LOADENS4_14ComposedLayoutINS4_7SwizzleILi1ELi4ELi3EEENS4_18smem_ptr_flag_bitsILi8EEENST_INS5_IJNSA_ILi8EEESH_EEENS5_IJSH_SB_EEEEEEEvNS4_8identityES10_S1A_vS1B_EENS_8epilogue10collective6detail29Sm90TmaWarpSpecializedAdapterINS1E_15DefaultEpilogueISJ_SK_SK_NS1D_6thread17LinearCombinationISJ_Li1EffLNS1I_9ScaleType4KindE0ELNS_15FloatRoundStyleE2ESJ_EENS1_15EpilogueDefaultEEEEEvvEEEEvNT_6ParamsE)
        .other          _ZN7cutlass13device_kernelINS_4gemm6kernel13GemmUniversalIN4cute5tupleIJiiiiEEENS1_10collective13CollectiveMmaINS1_37MainloopSm90TmaGmmaWarpSpecializedFP8ILi3ENS5_IJNS4_1CILi1EEESB_SB_EEENS1_32KernelTmaWarpSpecializedPingpongEEENS5_IJNSA_ILi64EEENSA_ILi256EEENSA_ILi32EEEEEENS_12float_e5m2_tENS5_IJlSB_lEEESJ_SK_NS4_8TiledMMAINS4_8MMA_AtomIJNS4_4SM904GMMA31MMA_64x256x32_F32E5M2E5M2_SS_TNILNSO_7ScaleInE1ELSQ_1EEEEEENS4_6LayoutISC_NS5_IJNSA_ILi0EEESU_SU_EEEEENS5_IJNS4_10UnderscoreESX_SX_EEEEENS4_13SM90_TMA_LOADENS4_14ComposedLayoutINS4_7SwizzleILi1ELi4ELi3EEENS4_18smem_ptr_flag_bitsILi8EEENST_INS5_IJNSA_ILi8EEESH_EEENS5_IJSH_SB_EEEEEEEvNS4_8identityES10_S1A_vS1B_EENS_8epilogue10collective6detail29Sm90TmaWarpSpecializedAdapterINS1E_15DefaultEpilogueISJ_SK_SK_NS1D_6thread17LinearCombinationISJ_Li1EffLNS1I_9ScaleType4KindE0ELNS_15FloatRoundStyleE2ESJ_EENS1_15EpilogueDefaultEEEEEvvEEEEvNT_6ParamsE,@"STO_CUDA_ENTRY STV_DEFAULT"
_ZN7cutlass13device_kernelINS_4gemm6kernel13GemmUniversalIN4cute5tupleIJiiiiEEENS1_10collective13CollectiveMmaINS1_37MainloopSm90TmaGmmaWarpSpecializedFP8ILi3ENS5_IJNS4_1CILi1EEESB_SB_EEENS1_32KernelTmaWarpSpecializedPingpongEEENS5_IJNSA_ILi64EEENSA_ILi256EEENSA_ILi32EEEEEENS_12float_e5m2_tENS5_IJlSB_lEEESJ_SK_NS4_8TiledMMAINS4_8MMA_AtomIJNS4_4SM904GMMA31MMA_64x256x32_F32E5M2E5M2_SS_TNILNSO_7ScaleInE1ELSQ_1EEEEEENS4_6LayoutISC_NS5_IJNSA_ILi0EEESU_SU_EEEEENS5_IJNS4_10UnderscoreESX_SX_EEEEENS4_13SM90_TMA_LOADENS4_14ComposedLayoutINS4_7SwizzleILi1ELi4ELi3EEENS4_18smem_ptr_flag_bitsILi8EEENST_INS5_IJNSA_ILi8EEESH_EEENS5_IJSH_SB_EEEEEEEvNS4_8identityES10_S1A_vS1B_EENS_8epilogue10collective6detail29Sm90TmaWarpSpecializedAdapterINS1E_15DefaultEpilogueISJ_SK_SK_NS1D_6thread17LinearCombinationISJ_Li1EffLNS1I_9ScaleType4KindE0ELNS_15FloatRoundStyleE2ESJ_EENS1_15EpilogueDefaultEEEEEvvEEEEvNT_6ParamsE:
[----:B------:R-:W0:Y:S02]  /*0000*/  LDC R1, c[0x0][0x28] ;  /* 0x00000a00ff017b82 */ /* 0x000e240000000800 */
[----:B0-----:R-:W-:Y:S01]  /*0010*/  VIADD R1, R1, 0xfffffef0 ;  /* 0xfffffef001017836 */ /* 0x001fe20000000000 */
[----:B------:R-:W0:Y:S01]  /*0020*/  S2R R2, SR_TID.X ;  /* 0x0000000000027919 */ /* 0x000e220000002100 */
[----:B------:R-:W-:Y:S01]  /*0030*/  ELECT P0, URZ, PT ;  /* 0x00000000003f782f */ /* 0x000fe20003800000 */
[----:B------:R-:W-:Y:S01]  /*0040*/  BSSY B0, `(.L_x_0) ;  /* 0x0000014000007945 */ /* 0x000fe20003800000 */
[----:B0-----:R-:W-:-:S05]  /*0050*/  SHF.R.U32.HI R0, RZ, 0x5, R2 ;  /* 0x00000005ff007819 */ /* 0x001fca0000011602 */
[----:B------:R-:W0:Y:S02]  /*0060*/  SHFL.IDX PT, R3, R0, RZ, 0x1f ;  /* 0x00001fff00037589 */ /* 0x000e2400000e0000 */
[----:B0-----:R-:W-:Y:S02]  /*0070*/  R2UR UR6, R3 ;  /* 0x00000000030672ca */ /* 0x001fe400000e0000 */
[----:B------:R-:W-:-:S05]  /*0080*/  SHF.R.U32.HI R3, RZ, 0x7, R2 ;  /* 0x00000007ff037819 */ /* 0x000fca0000011602 */
[----:B------:R0:W1:Y:S06]  /*0090*/  SHFL.IDX PT, R4, R3, RZ, 0x1f ;  /* 0x00001fff03047589 */ /* 0x00006c00000e0000 */
[----:B------:R-:W-:Y:S02]  /*00a0*/  USHF.R.S32.HI UR4, URZ, 0x1f, UR6 ;  /* 0x0000001f3f047899 */ /* 0x000fe40008011406 */
[----:B------:R-:W-:Y:S02]  /*00b0*/  ISETP.NE.OR P0, PT, RZ, UR6, !P0 ;  /* 0x00000006ff007c0c */ /* 0x000fe4000c705670 */
[----:B------:R-:W-:-:S04]  /*00c0*/  ULEA.HI UR4, UR4, UR6, URZ, 0x2 ;  /* 0x0000000604047291 */ /* 0x000fc8000f8f103f */
[----:B------:R-:W-:-:S04]  /*00d0*/  ULOP3.LUT UR4, UR4, 0xfffffffc, URZ, 0xc0, !UPT ;  /* 0xfffffffc04047892 */ /* 0x000fc8000f8ec03f */
[----:B------:R-:W-:-:S03]  /*00e0*/  UIADD3 UR6, UR6, -UR4, URZ ;  /* 0x8000000406067290 */ /* 0x000fc6000fffe03f */
[----:B0-----:R-:W-:Y:S09]  /*00f0*/  @P0 BRA `(.L_x_1) ;  /* 0x0000000000200947 */ /* 0x001ff20003800000 */
[----:B------:R-:W-:Y:S02]  /*0100*/  ULDC.64 UR4, c[0x0][0x198] ;  /* 0x0000660000047ab9 */ /* 0x000fe40000000a00 */
[----:B------:R-:W-:Y:S02]  /*0110*/  UIADD3 UR8, UP0, UR4, 0xf0, URZ ;  /* 0x000000f004087890 */ /* 0x000fe4000ff1e03f */
[----:B------:R-:W-:Y:S02]  /*0120*/  UIADD3 UR4, UP1, UR4, 0x1f0, URZ ;  /* 0x000001f004047890 */ /* 0x000fe4000ff3e03f */
[----:B------:R-:W-:Y:S02]  /*0130*/  UIADD3.X UR9, URZ, UR5, URZ, UP0, !UPT ;  /* 0x000000053f097290 */ /* 0x000fe400087fe43f */
[----:B------:R-:W-:-:S07]  /*0140*/  UIADD3.X UR5, URZ, UR5, URZ, UP1, !UPT ;  /* 0x000000053f057290 */ /* 0x000fce0008ffe43f */
[----:B------:R0:W-:Y:S02]  /*0150*/  UTMACCTL.PF [UR8] ;  /* 0x00000000080079b9 */ /* 0x0001e40008040000 */
[----:B------:R0:W-:Y:S02]  /*0160*/  UTMACCTL.PF [UR4] ;  /* 0x00000000040079b9 */ /* 0x0001e40008040000 */
[----:B0-----:R-:W-:Y:S01]  /*0170*/  NOP ;  /* 0x0000000000007918 */ /* 0x001fe20000000000 */
.L_x_1:
[----:B------:R-:W-:Y:S05]  /*0180*/  BSYNC B0 ;  /* 0x0000000000007941 */ /* 0x000fea0003800000 */
.L_x_0:
[----:B------:R-:W0:Y:S01]  /*0190*/  SHFL.IDX PT, R5, R0, RZ, 0x1f ;  /* 0x00001fff00057589 */ /* 0x000e2200000e0000 */
[----:B-1----:R-:W-:Y:S01]  /*01a0*/  R2UR UR14, R4 ;  /* 0x00000000040e72ca */ /* 0x002fe200000e0000 */
[----:B------:R-:W-:-:S04]  /*01b0*/  UISETP.NE.AND UP0, UPT, UR6, 0x3, UPT ;  /* 0x000000030600788c */ /* 0x000fc8000bf05270 */
[----:B------:R-:W-:-:S08]  /*01c0*/  UISETP.EQ.OR UP0, UPT, UR6, URZ, !UP0 ;  /* 0x0000003f0600728c */ /* 0x000fd0000c702670 */
[----:B------:R-:W-:Y:S02]  /*01d0*/  UIADD3 UR12, UR14, -0x1, URZ ;  /* 0xffffffff0e0c7890 */ /* 0x000fe4000fffe03f */
[----:B------:R-:W-:Y:S02]  /*01e0*/  UISETP.EQ.AND UP0, UPT, UR14, URZ, UP0 ;  /* 0x0000003f0e00728c */ /* 0x000fe40008702270 */
[----:B------:R-:W-:Y:S02]  /*01f0*/  UISETP.GE.U32.AND UP1, UPT, UR12, 0x2, UPT ;  /* 0x000000020c00788c */ /* 0x000fe4000bf26070 */
[----:B------:R-:W-:Y:S01]  /*0200*/  USEL UR13, URZ, 0x1, !UP0 ;  /* 0x000000013f0d7887 */ /* 0x000fe2000c000000 */
[----:B0-----:R-:W-:-:S03]  /*0210*/  ISETP.NE.AND P0, PT, R5, RZ, PT ;  /* 0x000000ff0500720c */ /* 0x001fc60003f05270 */
[----:B------:R-:W-:-:S10]  /*0220*/  USEL UR13, UR13, 0x2, UP1 ;  /* 0x000000020d0d7887 */ /* 0x000fd40008800000 */
[----:B------:R-:W-:Y:S05]  /*0230*/  @P0 BRA `(.L_x_2) ;  /* 0x0000000000500947 */ /* 0x000fea0003800000 */
[----:B------:R-:W0:Y:S01]  /*0240*/  S2UR UR7, SR_CgaCtaId ;  /* 0x00000000000779c3 */ /* 0x000e220000008800 */
[----:B------:R-:W-:Y:S01]  /*0250*/  UMOV UR4, 0x400 ;  /* 0x0000040000047882 */ /* 0x000fe20000000000 */
[----:B------:R-:W-:Y:S01]  /*0260*/  UMOV UR5, 0x1 ;  /* 0x0000000100057882 */ /* 0x000fe20000000000 */
[----:B------:R-:W-:Y:S01]  /*0270*/  UMOV UR8, 0x80 ;  /* 0x0000008000087882 */ /* 0x000fe20000000000 */
[----:B------:R-:W-:Y:S01]  /*0280*/  ELECT P0, URZ, PT ;  /* 0x00000000003f782f */ /* 0x000fe20003800000 */
[----:B------:R-:W-:-:S04]  /*0290*/  UIADD3 UR8, -UR8, 0x100000, URZ ;  /* 0x0010000008087890 */ /* 0x000fc8000fffe13f */
[----:B------:R-:W-:Y:S02]  /*02a0*/  USHF.L.U32 UR9, UR8, 0xb, URZ ;  /* 0x0000000b08097899 */ /* 0x000fe4000800063f */
[----:B------:R-:W-:Y:S02]  /*02b0*/  USHF.L.U32 UR8, UR8, 0x1, URZ ;  /* 0x0000000108087899 */ /* 0x000fe4000800063f */
[----:B0-----:R-:W-:Y:S02]  /*02c0*/  ULEA UR7, UR7, UR4, 0x18 ;  /* 0x0000000407077291 */ /* 0x001fe4000f8ec03f */
[----:B------:R-:W-:-:S04]  /*02d0*/  UIADD3 UR4, -UR5, 0x100000, URZ ;  /* 0x0010000005047890 */ /* 0x000fc8000fffe13f */
[----:B------:R-:W-:Y:S02]  /*02e0*/  USHF.L.U32 UR5, UR4, 0xb, URZ ;  /* 0x0000000b04057899 */ /* 0x000fe4000800063f */
[----:B------:R-:W-:Y:S01]  /*02f0*/  USHF.L.U32 UR4, UR4, 0x1, URZ ;  /* 0x0000000104047899 */ /* 0x000fe2000800063f */
[----:B------:R-:W0:Y:S11]  /*0300*/  FENCE.VIEW.ASYNC.S ;  /* 0x00000000000073c6 */ /* 0x000e360000000000 */
[----:B0-----:R0:W1:Y:S01]  /*0310*/  SYNCS.EXCH.64 URZ, [UR7], UR4 ;  /* 0x00000004073f75b2 */ /* 0x0010620008000100 */
[----:B------:R0:W2:Y:S01]  /*0320*/  SYNCS.EXCH.64 URZ, [UR7+0x18], UR8 ;  /* 0x00001808073f75b2 */ /* 0x0000a20008000100 */
[----:B------:R0:W3:Y:S01]  /*0330*/  SYNCS.EXCH.64 URZ, [UR7+0x8], UR4 ;  /* 0x00000804073f75b2 */ /* 0x0000e20008000100 */
[----:B------:R0:W4:Y:S01]  /*0340*/  SYNCS.EXCH.64 URZ, [UR7+0x20], UR8 ;  /* 0x00002008073f75b2 */ /* 0x0001220008000100 */
[----:B------:R0:W0:Y:S01]  /*0350*/  SYNCS.EXCH.64 URZ, [UR7+0x10], UR4 ;  /* 0x00001004073f75b2 */ /* 0x0000220008000100 */
[----:B------:R0:W0:Y:S01]  /*0360*/  SYNCS.EXCH.64 URZ, [UR7+0x28], UR8 ;  /* 0x00002808073f75b2 */ /* 0x0000220008000100 */
[----:B------:R-:W-:Y:S01]  /*0370*/  NOP ;  /* 0x0000000000007918 */ /* 0x000fe20000000000 */
.L_x_2:
[----:B------:R-:W5:Y:S01]  /*0380*/  SHFL.IDX PT, R5, R0, RZ, 0x1f ;  /* 0x00001fff00057589 */ /* 0x000f6200000e0000 */
[----:B------:R-:W-:Y:S01]  /*0390*/  ELECT P0, URZ, PT ;  /* 0x00000000003f782f */ /* 0x000fe20003800000 */
[----:B------:R-:W-:Y:S01]  /*03a0*/  NOP ;  /* 0x0000000000007918 */ /* 0x000fe20000000000 */
[----:B------:R-:W-:Y:S01]  /*03b0*/  ELECT P1, URZ, PT ;  /* 0x00000000003f782f */ /* 0x000fe20003820000 */
[----:B------:R-:W1:Y:S01]  /*03c0*/  SHFL.IDX PT, R4, R0, RZ, 0x1f ;  /* 0x00001fff00047589 */ /* 0x000e6200000e0000 */
[----:B0-----:R-:W-:Y:S01]  /*03d0*/  UMOV UR4, 0x20 ;  /* 0x0000002000047882 */ /* 0x001fe20000000000 */
[----:B------:R-:W-:Y:S01]  /*03e0*/  UMOV UR9, 0x80 ;  /* 0x0000008000097882 */ /* 0x000fe20000000000 */
[----:B------:R-:W-:Y:S01]  /*03f0*/  NOP ;  /* 0x0000000000007918 */ /* 0x000fe20000000000 */
[----:B------:R0:W2:Y:S01]  /*0400*/  SHFL.IDX PT, R0, R3, RZ, 0x1f ;  /* 0x00001fff03007589 */ /* 0x0000a200000e0000 */
[----:B------:R-:W-:Y:S01]  /*0410*/  ULDC.64 UR22, c[0x0][0x208] ;  /* 0x0000820000167ab9 */ /* 0x000fe20000000a00 */
[----:B0-----:R-:W-:-:S04]  /*0420*/  SHF.R.S32.HI R3, RZ, 0x1f, R2 ;  /* 0x0000001fff037819 */ /* 0x001fc80000011402 */
[----:B------:R-:W-:Y:S02]  /*0430*/  LEA.HI R3, R3, R2, RZ, 0x7 ;  /* 0x0000000203037211 */ /* 0x000fe400078f38ff */
[----:B-----5:R-:W-:Y:S02]  /*0440*/  ISETP.NE.OR P0, PT, R5, RZ, !P0 ;  /* 0x000000ff0500720c */ /* 0x020fe40004705670 */
[----:B------:R-:W-:Y:S02]  /*0450*/  LOP3.LUT R3, R3, 0xffffff80, RZ, 0xc0, !PT ;  /* 0xffffff8003037812 */ /* 0x000fe400078ec0ff */
[----:B-1----:R-:W-:-:S03]  /*0460*/  ISETP.NE.OR P1, PT, R4, RZ, !P1 ;  /* 0x000000ff0400720c */ /* 0x002fc60004f25670 */
[----:B------:R-:W-:Y:S01]  /*0470*/  IMAD.IADD R3, R2, 0x1, -R3 ;  /* 0x0000000102037824 */ /* 0x000fe200078e0a03 */
[----:B--2---:R-:W-:-:S05]  /*0480*/  R2UR UR17, R0 ;  /* 0x00000000001172ca */ /* 0x004fca00000e0000 */
[----:B------:R-:W-:-:S04]  /*0490*/  VOTEU.ALL UP0, P0 ;  /* 0x00000000003f7886 */ /* 0x000fc80000000000 */
[----:B------:R-:W-:Y:S01]  /*04a0*/  VOTEU.ALL UP1, P1 ;  /* 0x00000000003f7886 */ /* 0x000fe20000820000 */
[----:B------:R-:W0:Y:S01]  /*04b0*/  @!UP0 S2UR UR8, SR_CgaCtaId ;  /* 0x00000000000889c3 */ /* 0x000e220000008800 */
[----:B------:R-:W-:Y:S01]  /*04c0*/  @!UP0 UMOV UR7, 0x400 ;  /* 0x0000040000078882 */ /* 0x000fe20000000000 */
[----:B------:R-:W-:-:S04]  /*04d0*/  @!UP0 UIADD3 UR4, -UR4, 0x100000, URZ ;  /* 0x0010000004048890 */ /* 0x000fc8000fffe13f */
[----:B------:R-:W-:Y:S02]  /*04e0*/  @!UP0 USHF.L.U32 UR5, UR4, 0xb, URZ ;  /* 0x0000000b04058899 */ /* 0x000fe4000800063f */
[----:B------:R-:W-:Y:S01]  /*04f0*/  @!UP0 USHF.L.U32 UR4, UR4, 0x1, URZ ;  /* 0x0000000104048899 */ /* 0x000fe2000800063f */
[----:B------:R-:W-:Y:S01]  /*0500*/  @!UP1 UMOV UR10, 0x400 ;  /* 0x00000400000a9882 */ /* 0x000fe20000000000 */
[----:B------:R-:W-:Y:S01]  /*0510*/  VOTEU.ALL UP2, P1 ;  /* 0x00000000003f7886 */ /* 0x000fe20000840000 */
[----:B------:R-:W-:Y:S01]  /*0520*/  VOTEU.ALL UP3, P1 ;  /* 0x00000000003f7886 */ /* 0x000fe20000860000 */
[----:B------:R-:W-:Y:S01]  /*0530*/  VOTEU.ALL UP4, P1 ;  /* 0x00000000003f7886 */ /* 0x000fe20000880000 */
[----:B------:R-:W1:Y:S01]  /*0540*/  @!UP1 S2UR UR11, SR_CgaCtaId ;  /* 0x00000000000b99c3 */ /* 0x000e620000008800 */
[----:B------:R-:W-:Y:S01]  /*0550*/  VOTEU.ALL UP5, P1 ;  /* 0x00000000003f7886 */ /* 0x000fe200008a0000 */
[----:B------:R-:W-:Y:S01]  /*0560*/  ISETP.NE.AND P1, PT, RZ, UR14, PT ;  /* 0x0000000eff007c0c */ /* 0x000fe2000bf25270 */
[----:B0-----:R-:W-:-:S02]  /*0570*/  @!UP0 ULEA UR7, UR8, UR7, 0x18 ;  /* 0x0000000708078291 */ /* 0x001fc4000f8ec03f */
[----:B------:R-:W-:-:S04]  /*0580*/  @!UP1 UIADD3 UR8, -UR9, 0x100000, URZ ;  /* 0x0010000009089890 */ /* 0x000fc8000fffe13f */
[----:B------:R-:W-:Y:S02]  /*0590*/  @!UP1 USHF.L.U32 UR9, UR8, 0xb, URZ ;  /* 0x0000000b08099899 */ /* 0x000fe4000800063f */
[----:B------:R-:W-:Y:S01]  /*05a0*/  @!UP1 USHF.L.U32 UR8, UR8, 0x1, URZ ;  /* 0x0000000108089899 */ /* 0x000fe2000800063f */
[----:B------:R-:W-:Y:S01]  /*05b0*/  VOTEU.ALL UP0, P0 ;  /* 0x00000000003f7886 */ /* 0x000fe20000000000 */
[----:B-1----:R-:W-:Y:S01]  /*05c0*/  @!UP1 ULEA UR10, UR11, UR10, 0x18 ;  /* 0x0000000a0b0a9291 */ /* 0x002fe2000f8ec03f */
[----:B------:R-:W-:Y:S01]  /*05d0*/  VOTEU.ALL UP1, P0 ;  /* 0x00000000003f7886 */ /* 0x000fe20000020000 */
[----:B------:R-:W0:Y:S02]  /*05e0*/  FENCE.VIEW.ASYNC.S ;  /* 0x00000000000073c6 */ /* 0x000e240000000000 */
[----:B0-----:R-:W3:Y:S02]  /*05f0*/  @!UP0 SYNCS.EXCH.64 URZ, [UR7+0x60], UR4 ;  /* 0x00006004073f85b2 */ /* 0x001ee40008000100 */
[----:B------:R0:W3:Y:S01]  /*0600*/  @!UP1 SYNCS.EXCH.64 URZ, [UR7+0x68], UR4 ;  /* 0x00006804073f95b2 */ /* 0x0000e20008000100 */
[----:B------:R-:W-:Y:S01]  /*0610*/  NOP ;  /* 0x0000000000007918 */ /* 0x000fe20000000000 */
[----:B0-----:R-:W-:-:S02]  /*0620*/  ULDC.64 UR4, c[0x0][0x598] ;  /* 0x0001660000047ab9 */ /* 0x001fc40000000a00 */
[----:B------:R-:W-:Y:S02]  /*0630*/  ISETP.NE.U32.AND P0, PT, RZ, UR4, PT ;  /* 0x00000004ff007c0c */ /* 0x000fe4000bf05070 */
[----:B------:R0:W3:Y:S02]  /*0640*/  @!UP2 SYNCS.EXCH.64 URZ, [UR10+0x40], UR8 ;  /* 0x000040080a3fa5b2 */ /* 0x0000e40008000100 */
[----:B------:R-:W-:Y:S01]  /*0650*/  ISETP.NE.AND.EX P0, PT, RZ, UR5, PT, P0 ;  /* 0x00000005ff007c0c */ /* 0x000fe2000bf05300 */
[----:B------:R0:W3:Y:S01]  /*0660*/  @!UP3 SYNCS.EXCH.64 URZ, [UR10+0x48], UR8 ;  /* 0x000048080a3fb5b2 */ /* 0x0000e20008000100 */
[----:B------:R0:W3:Y:S01]  /*0670*/  @!UP4 SYNCS.EXCH.64 URZ, [UR10+0x50], UR8 ;  /* 0x000050080a3fc5b2 */ /* 0x0000e20008000100 */
[----:B------:R0:W3:Y:S01]  /*0680*/  @!UP5 SYNCS.EXCH.64 URZ, [UR10+0x58], UR8 ;  /* 0x000058080a3fd5b2 */ /* 0x0000e20008000100 */
[----:B------:R-:W-:Y:S01]  /*0690*/  NOP ;  /* 0x0000000000007918 */ /* 0x000fe20000000000 */
[----:B---34-:R-:W-:Y:S08]  /*06a0*/  BAR.SYNC.DEFER_BLOCKING 0x0 ;  /* 0x0000000000007b1d */ /* 0x018ff00000010000 */
[----:B0-----:R-:W-:Y:S05]  /*06b0*/  @!P0 BRA `(.L_x_3) ;  /* 0x0000000000208947 */ /* 0x001fea0003800000 */
[----:B------:R-:W0:Y:S02]  /*06c0*/  LDC.64 R4, c[0x0][0x598] ;  /* 0x00016600ff047b82 */ /* 0x000e240000000a00 */
[----:B0-----:R-:W2:Y:S02]  /*06d0*/  LDG.E.64 R4, desc[UR22][R4.64] ;  /* 0x0000001604047981 */ /* 0x001ea4000c1e1b00 */
[----:B--2---:R-:W-:-:S04]  /*06e0*/  ISETP.NE.U32.AND P0, PT, R4, RZ, PT ;  /* 0x000000ff0400720c */ /* 0x004fc80003f05070 */
[----:B------:R-:W-:-:S13]  /*06f0*/  ISETP.NE.AND.EX P0, PT, R5, RZ, PT, P0 ;  /* 0x000000ff0500720c */ /* 0x000fda0003f05300 */
[----:B------:R-:W-:Y:S05]  /*0700*/  @!P0 BRA `(.L_x_3) ;  /* 0x00000000000c8947 */ /* 0x000fea0003800000 */
[----:B------:R-:W2:Y:S02]  /*0710*/  LD.E R4, desc[UR22][R4.64] ;  /* 0x0000001604047980 */ /* 0x000ea4000c101900 */
[----:B--2---:R-:W-:Y:S01]  /*0720*/  R2UR UR25, R4 ;  /* 0x00000000041972ca */ /* 0x004fe200000e0000 */
[----:B------:R-:W-:-:S14]  /*0730*/  BRA `(.L_x_4) ;  /* 0x0000000000247947 */ /* 0x000fdc0003800000 */
.L_x_3:
[----:B------:R-:W-:Y:S02]  /*0740*/  ULDC.64 UR4, c[0x0][0x588] ;  /* 0x0001620000047ab9 */ /* 0x000fe40000000a00 */
[----:B------:R-:W-:-:S04]  /*0750*/  ISETP.NE.U32.AND P0, PT, RZ, UR4, PT ;  /* 0x00000004ff007c0c */ /* 0x000fc8000bf05070 */
[----:B------:R-:W-:-:S13]  /*0760*/  ISETP.NE.AND.EX P0, PT, RZ, UR5, PT, P0 ;  /* 0x00000005ff007c0c */ /* 0x000fda000bf05300 */
[----:B------:R-:W-:Y:S05]  /*0770*/  @!P0 BRA `(.L_x_5) ;  /* 0x0000000000108947 */ /* 0x000fea0003800000 */
[----:B------:R-:W0:Y:S02]  /*0780*/  LDC.64 R4, c[0x0][0x588] ;  /* 0x00016200ff047b82 */ /* 0x000e240000000a00 */
[----:B0-----:R-:W2:Y:S02]  /*0790*/  LDG.E R4, desc[UR22][R4.64] ;  /* 0x0000001604047981 */ /* 0x001ea4000c1e1900 */
[----:B--2---:R-:W-:Y:S01]  /*07a0*/  R2UR UR25, R4 ;  /* 0x00000000041972ca */ /* 0x004fe200000e0000 */
[----:B------:R-:W-:-:S14]  /*07b0*/  BRA `(.L_x_4) ;  /* 0x0000000000047947 */ /* 0x000fdc0003800000 */
.L_x_5:
[----:B------:R-:W-:-:S05]  /*07c0*/  ULDC UR25, c[0x0][0x580] ;  /* 0x0001600000197ab9 */ /* 0x000fca0000000800 */
.L_x_4:
[----:B------:R-:W-:Y:S02]  /*07d0*/  ULDC.64 UR4, c[0x0][0x5a0] ;  /* 0x0001680000047ab9 */ /* 0x000fe40000000a00 */
[----:B------:R-:W-:-:S04]  /*07e0*/  ISETP.NE.U32.AND P0, PT, RZ, UR4, PT ;  /* 0x00000004ff007c0c */ /* 0x000fc8000bf05070 */
[----:B------:R-:W-:-:S13]  /*07f0*/  ISETP.NE.AND.EX P0, PT, RZ, UR5, PT, P0 ;  /* 0x00000005ff007c0c */ /* 0x000fda000bf05300 */
[----:B------:R-:W-:Y:S05]  /*0800*/  @!P0 BRA `(.L_x_6) ;  /* 0x0000000000208947 */ /* 0x000fea0003800000 */
        /* <DEDUP_REMOVED lines=8> */
.L_x_6:
        /* <DEDUP_REMOVED lines=8> */
.L_x_8:
[----:B------:R-:W-:-:S05]  /*0910*/  ULDC UR26, c[0x0][0x584] ;  /* 0x00016100001a7ab9 */ /* 0x000fca0000000800 */
.L_x_7:
[----:B------:R-:W0:Y:S01]  /*0920*/  LDC R0, c[0x0][0x65c] ;  /* 0x00019700ff007b82 */ /* 0x000e220000000800 */
[----:B------:R-:W1:Y:S01]  /*0930*/  S2R R12, SR_CTAID.Y ;  /* 0x00000000000c7919 */ /* 0x000e620000002600 */
[----:B------:R-:W-:Y:S01]  /*0940*/  IMAD.MOV.U32 R5, RZ, RZ, RZ ;  /* 0x000000ffff057224 */ /* 0x000fe200078e00ff */
[----:B------:R-:W-:Y:S01]  /*0950*/  UISETP.NE.AND UP0, UPT, UR14, 0x2, UPT ;  /* 0x000000020e00788c */ /* 0x000fe2000bf05270 */
[----:B------:R-:W2:Y:S01]  /*0960*/  S2R R4, SR_CTAID.X ;  /* 0x0000000000047919 */ /* 0x000ea20000002500 */
[----:B------:R-:W-:Y:S01]  /*0970*/  ULDC UR7, c[0x0][0x28c] ;  /* 0x0000a30000077ab9 */ /* 0x000fe20000000800 */
[----:B------:R-:W-:Y:S01]  /*0980*/  UMOV UR5, URZ ;  /* 0x0000003f00057c82 */ /* 0x000fe20008000000 */
[----:B------:R-:W-:Y:S02]  /*0990*/  UIADD3 UR7, UR7, 0x1f, URZ ;  /* 0x0000001f07077890 */ /* 0x000fe4000fffe03f */
[----:B------:R-:W-:Y:S01]  /*09a0*/  PLOP3.LUT P0, PT, PT, PT, UP0, 0x80, 0x0 ;  /* 0x000000000000781c */ /* 0x000fe20003f0f008 */
[----:B------:R-:W-:Y:S01]  /*09b0*/  UMOV UR4, URZ ;  /* 0x0000003f00047c82 */ /* 0x000fe20008000000 */
[----:B------:R-:W-:Y:S01]  /*09c0*/  ULDC.64 UR18, c[0x0][0x650] ;  /* 0x0001940000127ab9 */ /* 0x000fe20000000a00 */
[----:B------:R-:W-:-:S04]  /*09d0*/  USHF.R.S32.HI UR10, URZ, 0x1f, UR7 ;  /* 0x0000001f3f0a7899 */ /* 0x000fc80008011407 */
[----:B------:R-:W-:-:S04]  /*09e0*/  ULEA.HI UR10, UR10, UR7, URZ, 0x5 ;  /* 0x000000070a0a7291 */ /* 0x000fc8000f8f283f */
[----:B------:R-:W-:Y:S01]  /*09f0*/  USHF.R.S32.HI UR14, URZ, 0x5, UR10 ;  /* 0x000000053f0e7899 */ /* 0x000fe2000801140a */
[----:B0-----:R-:W-:-:S13]  /*0a00*/  ISETP.NE.AND P2, PT, R0, 0x1, PT ;  /* 0x000000010000780c */ /* 0x001fda0003f45270 */
[----:B------:R-:W2:Y:S01]  /*0a10*/  @P2 LDC R9, c[0x0][0x10] ;  /* 0x00000400ff092b82 */ /* 0x000ea20000000800 */
[----:B-1----:R-:W-:Y:S02]  /*0a20*/  @P2 IMAD.MOV.U32 R6, RZ, RZ, R12 ;  /* 0x000000ffff062224 */ /* 0x002fe400078e000c */
[----:B------:R-:W-:-:S05]  /*0a30*/  @P2 IMAD.MOV.U32 R7, RZ, RZ, RZ ;  /* 0x000000ffff072224 */ /* 0x000fca00078e00ff */
[----:B------:R-:W0:Y:S01]  /*0a40*/  @!P2 LDC R11, c[0x0][0xc] ;  /* 0x00000300ff0bab82 */ /* 0x000e220000000800 */
[----:B------:R-:W-:Y:S01]  /*0a50*/  ULDC UR8, c[0x0][0xc] ;  /* 0x0000030000087ab9 */ /* 0x000fe20000000800 */
[----:B------:R-:W-:Y:S01]  /*0a60*/  ULDC UR9, c[0x0][0x10] ;  /* 0x0000040000097ab9 */ /* 0x000fe20000000800 */
[----:B------:R-:W-:Y:S01]  /*0a70*/  ULDC UR7, c[0x0][0x14] ;  /* 0x0000050000077ab9 */ /* 0x000fe20000000800 */
[----:B------:R-:W-:-:S04]  /*0a80*/  UIMAD.WIDE.U32 UR8, UR8, UR9, URZ ;  /* 0x00000009080872a5 */ /* 0x000fc8000f8e003f */
[----:B------:R-:W-:Y:S02]  /*0a90*/  UIMAD.WIDE.U32 UR20, UR8, UR7, URZ ;  /* 0x00000007081472a5 */ /* 0x000fe4000f8e003f */
[----:B------:R-:W-:-:S04]  /*0aa0*/  UIMAD UR15, UR9, UR7, URZ ;  /* 0x00000007090f72a4 */ /* 0x000fc8000f8e023f */
[----:B------:R-:W-:Y:S01]  /*0ab0*/  UIADD3 UR15, UR21, UR15, URZ ;  /* 0x0000000f150f7290 */ /* 0x000fe2000fffe03f */
[----:B--2---:R-:W-:-:S04]  /*0ac0*/  @P2 IMAD.WIDE.U32 R8, R4, R9, R6 ;  /* 0x0000000904082225 */ /* 0x004fc800078e0006 */
[----:B------:R-:W-:Y:S02]  /*0ad0*/  @P2 IMAD.MOV.U32 R13, RZ, RZ, R8 ;  /* 0x000000ffff0d2224 */ /* 0x000fe400078e0008 */
[----:B0-----:R-:W-:-:S04]  /*0ae0*/  @!P2 IMAD.WIDE.U32 R6, R11, R12, R4 ;  /* 0x0000000c0b06a225 */ /* 0x001fc800078e0004 */
[----:B------:R-:W-:Y:S02]  /*0af0*/  @P2 IMAD.MOV.U32 R11, RZ, RZ, RZ ;  /* 0x000000ffff0b2224 */ /* 0x000fe400078e00ff */
[----:B------:R-:W-:Y:S02]  /*0b00*/  @!P2 IMAD.MOV.U32 R13, RZ, RZ, R6 ;  /* 0x000000ffff0da224 */ /* 0x000fe400078e0006 */
[----:B------:R-:W-:Y:S02]  /*0b10*/  @P2 IMAD.IADD R10, R9, 0x1, R11 ;  /* 0x00000001090a2824 */ /* 0x000fe400078e020b */
[----:B------:R-:W-:Y:S01]  /*0b20*/  @!P2 IMAD.MOV.U32 R10, RZ, RZ, R7 ;  /* 0x000000ffff0aa224 */ /* 0x000fe200078e0007 */
[----:B------:R0:W-:Y:S01]  /*0b30*/  STL [R1+0x80], R13 ;  /* 0x0000800d01007387 */ /* 0x0001e20000100800 */
[----:B------:R-:W-:Y:S02]  /*0b40*/  IMAD.MOV.U32 R18, RZ, RZ, R13 ;  /* 0x000000ffff127224 */ /* 0x000fe400078e000d */
[----:B------:R-:W-:Y:S01]  /*0b50*/  IMAD.MOV.U32 R19, RZ, RZ, R10 ;  /* 0x000000ffff137224 */ /* 0x000fe200078e000a */
[----:B------:R0:W-:Y:S01]  /*0b60*/  STL [R1+0x7c], R10 ;  /* 0x00007c0a01007387 */ /* 0x0001e20000100800 */
[----:B------:R-:W-:Y:S05]  /*0b70*/  @P0 BRA `(.L_x_9) ;  /* 0x0000000000280947 */ /* 0x000fea0003800000 */
[----:B------:R-:W-:Y:S01]  /*0b80*/  IADD3 R18, P0, R18, UR20, RZ ;  /* 0x0000001412127c10 */ /* 0x000fe2000ff1e0ff */
[----:B------:R-:W-:Y:S02]  /*0b90*/  UISETP.GE.U32.AND UP0, UPT, UR14, 0x3, UPT ;  /* 0x000000030e00788c */ /* 0x000fe4000bf06070 */
[----:B------:R-:W-:Y:S01]  /*0ba0*/  UIMAD.WIDE.U32 UR4, UR14, -0x55555555, URZ ;  /* 0xaaaaaaab0e0478a5 */ /* 0x000fe2000f8e003f */
[----:B------:R-:W-:Y:S01]  /*0bb0*/  IADD3.X R19, R19, UR15, RZ, P0, !PT ;  /* 0x0000000f13137c10 */ /* 0x000fe200087fe4ff */
[----:B------:R1:W-:Y:S02]  /*0bc0*/  STL [R1+0x80], R18 ;  /* 0x0000801201007387 */ /* 0x0003e40000100800 */
[----:B------:R-:W-:Y:S02]  /*0bd0*/  USHF.R.U32.HI UR5, URZ, 0x1, UR5 ;  /* 0x000000013f057899 */ /* 0x000fe40008011605 */
[----:B------:R1:W-:Y:S01]  /*0be0*/  STL [R1+0x7c], R19 ;  /* 0x00007c1301007387 */ /* 0x0003e20000100800 */
[----:B------:R-:W-:-:S02]  /*0bf0*/  UMOV UR4, URZ ;  /* 0x0000003f00047c82 */ /* 0x000fc40008000000 */
[----:B------:R-:W-:Y:S02]  /*0c00*/  @UP0 ULOP3.LUT UR4, UR5, 0x1, URZ, 0xc0, !UPT ;  /* 0x0000000105040892 */ /* 0x000fe4000f8ec03f */
[----:B------:R-:W-:-:S12]  /*0c10*/  UIMAD UR5, UR5, -0x3, UR14 ;  /* 0xfffffffd050578a4 */ /* 0x000fd8000f8e020e */
.L_x_9:
[----:B------:R-:W-:Y:S01]  /*0c20*/  IMAD.MOV.U32 R8, RZ, RZ, -0x1 ;  /* 0xffffffffff087424 */ /* 0x000fe200078e00ff */
[----:B------:R-:W-:Y:S01]  /*0c30*/  ISETP.GE.U32.AND P0, PT, R18, UR18, PT ;  /* 0x0000001212007c0c */ /* 0x000fe2000bf06070 */
[----:B------:R-:W-:Y:S01]  /*0c40*/  IMAD.MOV.U32 R6, RZ, RZ, -0x1 ;  /* 0xffffffffff067424 */ /* 0x000fe200078e00ff */
[----:B------:R-:W-:Y:S01]  /*0c50*/  PRMT R0, RZ, 0x7610, R0 ;  /* 0x00007610ff007816 */ /* 0x000fe20000000000 */
[----:B------:R-:W-:Y:S01]  /*0c60*/  IMAD.MOV.U32 R7, RZ, RZ, -0x1 ;  /* 0xffffffffff077424 */ /* 0x000fe200078e00ff */
[----:B------:R2:W-:Y:S01]  /*0c70*/  STL [R1+0x84], R8 ;  /* 0x0000840801007387 */ /* 0x0005e20000100800 */
[----:B------:R-:W-:-:S03]  /*0c80*/  ISETP.GE.U32.AND.EX P0, PT, R19, UR19, PT, P0 ;  /* 0x0000001313007c0c */ /* 0x000fc6000bf06100 */
[----:B------:R2:W-:Y:S04]  /*0c90*/  STL [R1+0x78], R6 ;  /* 0x0000780601007387 */ /* 0x0005e80000100800 */
[----:B------:R2:W-:Y:S06]  /*0ca0*/  STL [R1+0x88], R7 ;  /* 0x0000880701007387 */ /* 0x0005ec0000100800 */
[----:B------:R-:W-:Y:S05]  /*0cb0*/  @P0 BRA `(.L_x_10) ;  /* 0x0000000400680947 */ /* 0x000fea0003800000 */
[----:B------:R-:W3:Y:S01]  /*0cc0*/  LDC.64 R14, c[0x0][0x628] ;  /* 0x00018a00ff0e7b82 */ /* 0x000ee20000000a00 */
[----:B--2---:R-:W-:Y:S02]  /*0cd0*/  IMAD.MOV.U32 R6, RZ, RZ, R18 ;  /* 0x000000ffff067224 */ /* 0x004fe400078e0012 */
[----:B------:R-:W-:-:S05]  /*0ce0*/  IMAD.MOV.U32 R7, RZ, RZ, R19 ;  /* 0x000000ffff077224 */ /* 0x000fca00078e0013 */
[----:B------:R-:W2:Y:S08]  /*0cf0*/  LDC R0, c[0x0][0x630] ;  /* 0x00018c00ff007b82 */ /* 0x000eb00000000800 */
[----:B------:R-:W4:Y:S01]  /*0d00*/  LDC.64 R16, c[0x0][0x620] ;  /* 0x00018800ff107b82 */ /* 0x000f220000000a00 */
[----:B---3--:R-:W-:-:S04]  /*0d10*/  ISETP.NE.U32.AND P0, PT, R14, RZ, PT ;  /* 0x000000ff0e00720c */ /* 0x008fc80003f05070 */
[----:B------:R-:W-:-:S13]  /*0d20*/  ISETP.NE.AND.EX P0, PT, R15, RZ, PT, P0 ;  /* 0x000000ff0f00720c */ /* 0x000fda0003f05300 */
[----:B--2-4-:R-:W-:Y:S05]  /*0d30*/  @!P0 BRA `(.L_x_11) ;  /* 0x0000000000288947 */ /* 0x014fea0003800000 */
[----:B------:R-:W2:Y:S02]  /*0d40*/  LDC R11, c[0x0][0x634] ;  /* 0x00018d00ff0b7b82 */ /* 0x000ea40000000800 */
[----:B--2---:R-:W-:-:S05]  /*0d50*/  IADD3 R11, P0, R18, R11, RZ ;  /* 0x0000000b120b7210 */ /* 0x004fca0007f1e0ff */
[----:B0-----:R-:W-:-:S04]  /*0d60*/  IMAD.X R13, RZ, RZ, R19, P0 ;  /* 0x000000ffff0d7224 */ /* 0x001fc800000e0613 */
[----:B------:R-:W-:-:S04]  /*0d70*/  IMAD.WIDE.U32 R6, R13, R14, RZ ;  /* 0x0000000e0d067225 */ /* 0x000fc800078e00ff */
[----:B------:R-:W-:-:S04]  /*0d80*/  IMAD.WIDE.U32 R8, P0, R11, R15, R6 ;  /* 0x0000000f0b087225 */ /* 0x000fc80007800006 */
[----:B------:R-:W-:-:S04]  /*0d90*/  IMAD.WIDE.U32 R6, R11, R14, RZ ;  /* 0x0000000e0b067225 */ /* 0x000fc800078e00ff */
[----:B------:R-:W-:Y:S01]  /*0da0*/  IMAD.X R11, RZ, RZ, RZ, P0 ;  /* 0x000000ffff0b7224 */ /* 0x000fe200000e06ff */
[----:B------:R-:W-:Y:S01]  /*0db0*/  IADD3 RZ, P0, R7, R8, RZ ;  /* 0x0000000807ff7210 */ /* 0x000fe20007f1e0ff */
[----:B------:R-:W-:-:S04]  /*0dc0*/  IMAD.MOV.U32 R10, RZ, RZ, R9 ;  /* 0x000000ffff0a7224 */ /* 0x000fc800078e0009 */
[----:B------:R-:W-:-:S08]  /*0dd0*/  IMAD.WIDE.U32.X R6, R13, R15, R10, P0 ;  /* 0x0000000f0d067225 */ /* 0x000fd000000e040a */
.L_x_11:
[-CC-:B------:R-:W-:Y:S01]  /*0de0*/  SHF.R.U64 R25, R6, R0.reuse, R7.reuse ;  /* 0x0000000006197219 */ /* 0x180fe20000001207 */
[----:B0-----:R-:W0:Y:S01]  /*0df0*/  LDC R10, c[0x0][0x618] ;  /* 0x00018600ff0a7b82 */ /* 0x001e220000000800 */
[----:B------:R-:W-:Y:S01]  /*0e00*/  SHF.R.U32.HI R5, RZ, R0, R7 ;  /* 0x00000000ff057219 */ /* 0x000fe20000011607 */
[----:B------:R-:W-:Y:S01]  /*0e10*/  IMAD.MOV.U32 R6, RZ, RZ, R18 ;  /* 0x000000ffff067224 */ /* 0x000fe200078e0012 */
[----:B------:R-:W-:Y:S01]  /*0e20*/  IADD3 R9, P0, RZ, -R25, RZ ;  /* 0x80000019ff097210 */ /* 0x000fe20007f1e0ff */
[----:B------:R-:W-:Y:S01]  /*0e30*/  IMAD.MOV.U32 R7, RZ, RZ, R19 ;  /* 0x000000ffff077224 */ /* 0x000fe200078e0013 */
[----:B------:R-:W-:Y:S01]  /*0e40*/  I2FP.F32.U32 R0, R4 ;  /* 0x0000000400007245 */ /* 0x000fe20000201000 */
[----:B------:R-:W-:Y:S02]  /*0e50*/  ULDC UR7, c[0x0][0x150] ;  /* 0x0000540000077ab9 */ /* 0x000fe40000000800 */
[----:B------:R-:W2:Y:S01]  /*0e60*/  LDC.64 R22, c[0x0][0x640] ;  /* 0x00019000ff167b82 */ /* 0x000ea20000000a00 */
[----:B------:R-:W-:-:S02]  /*0e70*/  IMAD.X R11, RZ, RZ, ~R5, P0 ;  /* 0x000000ffff0b7224 */ /* 0x000fc400000e0e05 */
[----:B------:R-:W-:Y:S01]  /*0e80*/  FMUL R0, R0, UR7 ;  /* 0x0000000700007c20 */ /* 0x000fe20008400000 */
[----:B------:R-:W-:Y:S01]  /*0e90*/  IMAD.WIDE.U32 R6, R9, R16, R6 ;  /* 0x0000001009067225 */ /* 0x000fe200078e0006 */
[----:B------:R-:W-:-:S03]  /*0ea0*/  ULDC UR7, c[0x0][0x154] ;  /* 0x0000550000077ab9 */ /* 0x000fc60000000800 */
[----:B------:R-:W-:Y:S01]  /*0eb0*/  IMAD R8, R11, R16, RZ ;  /* 0x000000100b087224 */ /* 0x000fe200078e02ff */
[----:B------:R-:W3:Y:S01]  /*0ec0*/  LDC R5, c[0x0][0x144] ;  /* 0x00005100ff057b82 */ /* 0x000ee20000000800 */
[----:B------:R-:W4:Y:S02]  /*0ed0*/  F2I.U32.TRUNC.NTZ R0, R0 ;  /* 0x0000000000007305 */ /* 0x000f24000020f000 */
[----:B------:R-:W-:-:S04]  /*0ee0*/  IMAD R9, R9, R17, R8 ;  /* 0x0000001109097224 */ /* 0x000fc800078e0208 */
[----:B------:R-:W-:Y:S01]  /*0ef0*/  IMAD.IADD R7, R7, 0x1, R9 ;  /* 0x0000000107077824 */ /* 0x000fe200078e0209 */
[----:B------:R-:W5:Y:S01]  /*0f00*/  LDC R16, c[0x0][0x608] ;  /* 0x00018200ff107b82 */ /* 0x000f620000000800 */
[----:B------:R-:W-:-:S03]  /*0f10*/  IMAD.MOV.U32 R9, RZ, RZ, -0x1 ;  /* 0xffffffffff097424 */ /* 0x000fc600078e00ff */
[--C-:B0-----:R-:W-:Y:S02]  /*0f20*/  SHF.R.U64 R14, R6, R10, R7.reuse ;  /* 0x0000000a060e7219 */ /* 0x101fe40000001207 */
[----:B------:R-:W-:Y:S02]  /*0f30*/  I2FP.F32.U32 R6, R12 ;  /* 0x0000000c00067245 */ /* 0x000fe40000201000 */
[----:B------:R-:W0:Y:S01]  /*0f40*/  LDC R20, c[0x0][0x658] ;  /* 0x00019600ff147b82 */ /* 0x000e220000000800 */
[----:B--2---:R-:W-:Y:S01]  /*0f50*/  ISETP.NE.U32.AND P0, PT, R22, RZ, PT ;  /* 0x000000ff1600720c */ /* 0x004fe20003f05070 */
[----:B----4-:R-:W-:Y:S02]  /*0f60*/  IMAD.MOV R8, RZ, RZ, -R0 ;  /* 0x000000ffff087224 */ /* 0x010fe400078e0a00 */
[----:B------:R-:W-:Y:S01]  /*0f70*/  FMUL R6, R6, UR7 ;  /* 0x0000000706067c20 */ /* 0x000fe20008400000 */
[----:B------:R-:W-:Y:S02]  /*0f80*/  SHF.R.U32.HI R7, RZ, R10, R7 ;  /* 0x0000000aff077219 */ /* 0x000fe40000011607 */
[----:B------:R-:W-:Y:S01]  /*0f90*/  ISETP.NE.AND.EX P0, PT, R23, RZ, PT, P0 ;  /* 0x000000ff1700720c */ /* 0x000fe20003f05300 */
[----:B------:R2:W4:Y:S01]  /*0fa0*/  F2I.U32.TRUNC.NTZ R13, R6 ;  /* 0x00000006000d7305 */ /* 0x000522000020f000 */
[----:B------:R-:W2:Y:S01]  /*0fb0*/  LDC R15, c[0x0][0x148] ;  /* 0x00005200ff0f7b82 */ /* 0x000ea20000000800 */
[----:B---3--:R-:W-:-:S07]  /*0fc0*/  IMAD R0, R5, R8, R4 ;  /* 0x0000000805007224 */ /* 0x008fce00078e0204 */
[----:B-1----:R-:W1:Y:S01]  /*0fd0*/  LDC R18, c[0x0][0x600] ;  /* 0x00018000ff127b82 */ /* 0x002e620000000800 */
[-CC-:B-----5:R-:W-:Y:S02]  /*0fe0*/  SHF.R.U64 R26, R14, R16.reuse, R7.reuse ;  /* 0x000000100e1a7219 */ /* 0x1a0fe40000001207 */
[----:B------:R-:W-:Y:S01]  /*0ff0*/  SHF.R.U32.HI R5, RZ, R16, R7 ;  /* 0x00000010ff057219 */ /* 0x000fe20000011607 */
[----:B------:R-:W-:-:S04]  /*1000*/  IMAD.MOV.U32 R7, RZ, RZ, 0x1 ;  /* 0x00000001ff077424 */ /* 0x000fc800078e00ff */
[----:B------:R-:W3:Y:S01]  /*1010*/  LDC R19, c[0x0][0x648] ;  /* 0x00019200ff137b82 */ /* 0x000ee20000000800 */
[-C--:B0-----:R-:W-:Y:S02]  /*1020*/  SHF.L.U32 R4, R9, R20.reuse, RZ ;  /* 0x0000001409047219 */ /* 0x081fe400000006ff */
[--C-:B------:R-:W-:Y:S02]  /*1030*/  SHF.R.U64 R16, R26, R20, R5.reuse ;  /* 0x000000141a107219 */ /* 0x100fe40000001205 */
[----:B------:R-:W-:Y:S02]  /*1040*/  LOP3.LUT R11, RZ, R4, RZ, 0x33, !PT ;  /* 0x00000004ff0b7212 */ /* 0x000fe400078e33ff */
[-C--:B------:R-:W-:Y:S01]  /*1050*/  SHF.R.U32.HI R5, RZ, R20.reuse, R5 ;  /* 0x00000014ff057219 */ /* 0x080fe20000011605 */
[----:B------:R-:W0:Y:S01]  /*1060*/  LDC R21, c[0x0][0x638] ;  /* 0x00018e00ff157b82 */ /* 0x000e220000000800 */
[----:B------:R-:W-:Y:S01]  /*1070*/  SHF.L.U32 R10, R7, R20, RZ ;  /* 0x00000014070a7219 */ /* 0x000fe200000006ff */
[----:B------:R-:W-:-:S06]  /*1080*/  IMAD.MOV.U32 R4, RZ, RZ, R16 ;  /* 0x000000ffff047224 */ /* 0x000fcc00078e0010 */
[----:B------:R-:W0:Y:S01]  /*1090*/  LDC R24, c[0x0][0x610] ;  /* 0x00018400ff187b82 */ /* 0x000e220000000800 */
[----:B--2-4-:R-:W-:Y:S05]  /*10a0*/  @!P0 BRA `(.L_x_12) ;  /* 0x0000000000288947 */ /* 0x014fea0003800000 */
[----:B------:R-:W2:Y:S02]  /*10b0*/  LDC R9, c[0x0][0x64c] ;  /* 0x00019300ff097b82 */ /* 0x000ea40000000800 */
[----:B--2---:R-:W-:-:S05]  /*10c0*/  IADD3 R9, P0, R16, R9, RZ ;  /* 0x0000000910097210 */ /* 0x004fca0007f1e0ff */
[----:B------:R-:W-:-:S04]  /*10d0*/  IMAD.X R17, RZ, RZ, R5, P0 ;  /* 0x000000ffff117224 */ /* 0x000fc800000e0605 */
[----:B------:R-:W-:-:S04]  /*10e0*/  IMAD.WIDE.U32 R4, R17, R22, RZ ;  /* 0x0000001611047225 */ /* 0x000fc800078e00ff */
[----:B------:R-:W-:-:S04]  /*10f0*/  IMAD.WIDE.U32 R6, P0, R9, R23, R4 ;  /* 0x0000001709067225 */ /* 0x000fc80007800004 */
[----:B------:R-:W-:-:S04]  /*1100*/  IMAD.WIDE.U32 R4, R9, R22, RZ ;  /* 0x0000001609047225 */ /* 0x000fc800078e00ff */
[----:B------:R-:W-:Y:S01]  /*1110*/  IMAD.X R9, RZ, RZ, RZ, P0 ;  /* 0x000000ffff097224 */ /* 0x000fe200000e06ff */
[----:B------:R-:W-:Y:S01]  /*1120*/  IADD3 RZ, P0, R5, R6, RZ ;  /* 0x0000000605ff7210 */ /* 0x000fe20007f1e0ff */
[----:B------:R-:W-:-:S04]  /*1130*/  IMAD.MOV.U32 R8, RZ, RZ, R7 ;  /* 0x000000ffff087224 */ /* 0x000fc800078e0007 */
[----:B------:R-:W-:-:S08]  /*1140*/  IMAD.WIDE.U32.X R4, R17, R23, R8, P0 ;  /* 0x0000001711047225 */ /* 0x000fd000000e0408 */
.L_x_12:
[----:B---3--:R-:W-:Y:S01]  /*1150*/  SHF.R.U64 R4, R4, R19, R5 ;  /* 0x0000001304047219 */ /* 0x008fe20000001205 */
[----:B-1----:R-:W-:Y:S01]  /*1160*/  VIADD R5, R18, 0xffffffff ;  /* 0xffffffff12057836 */ /* 0x002fe20000000000 */
[----:B------:R-:W-:Y:S01]  /*1170*/  LOP3.LUT R11, R26, R11, RZ, 0xc0, !PT ;  /* 0x0000000b1a0b7212 */ /* 0x000fe200078ec0ff */
[----:B------:R-:W-:Y:S02]  /*1180*/  IMAD.MOV R13, RZ, RZ, -R13 ;  /* 0x000000ffff0d7224 */ /* 0x000fe400078e0a0d */
[----:B------:R-:W-:Y:S01]  /*1190*/  IMAD.MOV R6, RZ, RZ, -R4 ;  /* 0x000000ffff067224 */ /* 0x000fe200078e0a04 */
[----:B------:R-:W-:Y:S01]  /*11a0*/  LOP3.LUT R14, R14, R5, RZ, 0xc0, !PT ;  /* 0x000000050e0e7212 */ /* 0x000fe200078ec0ff */
[----:B------:R-:W-:Y:S02]  /*11b0*/  @P2 IMAD R0, R15, R13, R12 ;  /* 0x0000000d0f002224 */ /* 0x000fe400078e020c */
[----:B------:R-:W-:Y:S02]  /*11c0*/  IMAD R11, R10, R4, R11 ;  /* 0x000000040a0b7224 */ /* 0x000fe400078e020b */
[----:B0-----:R-:W-:-:S02]  /*11d0*/  IMAD R5, R6, R21, R16 ;  /* 0x0000001506057224 */ /* 0x001fc400078e0210 */
[----:B------:R-:W-:Y:S02]  /*11e0*/  IMAD R4, R11, R24, R0 ;  /* 0x000000180b047224 */ /* 0x000fe400078e0200 */
[----:B------:R-:W-:Y:S02]  /*11f0*/  IMAD R5, R5, R18, R14 ;  /* 0x0000001205057224 */ /* 0x000fe400078e020e */
[----:B------:R-:W-:-:S03]  /*1200*/  IMAD.MOV.U32 R0, RZ, RZ, 0x1 ;  /* 0x00000001ff007424 */ /* 0x000fc600078e00ff */
[----:B------:R-:W-:Y:S02]  /*1210*/  SEL R6, R5, R4, !P2 ;  /* 0x0000000405067207 */ /* 0x000fe40005000000 */
[----:B------:R-:W-:-:S03]  /*1220*/  SEL R4, R4, R5, !P2 ;  /* 0x0000000504047207 */ /* 0x000fc60005000000 */
[----:B------:R3:W-:Y:S04]  /*1230*/  STL [R1+0x88], R6 ;  /* 0x0000880601007387 */ /* 0x0007e80000100800 */
[----:B------:R3:W-:Y:S04]  /*1240*/  STL [R1+0x78], R25 ;  /* 0x0000781901007387 */ /* 0x0007e80000100800 */
[----:B------:R3:W-:Y:S02]  /*1250*/  STL [R1+0x84], R4 ;  /* 0x0000840401007387 */ /* 0x0007e40000100800 */
.L_x_10:
[----:B------:R-:W-:Y:S05]  /*1260*/  @!P1 BRA `(.L_x_13) ;  /* 0x000000d8009c9947 */ /* 0x000fea0003800000 */
[----:B------:R-:W-:-:S06]  /*1270*/  UISETP.GT.U32.AND UP0, UPT, UR12, 0x1, UPT ;  /* 0x000000010c00788c */ /* 0x000fcc000bf04070 */
[----:B------:R-:W-:-:S13]  /*1280*/  PLOP3.LUT P0, PT, PT, PT, UP0, 0x80, 0x0 ;  /* 0x000000000000781c */ /* 0x000fda0003f0f008 */
[----:B------:R-:W-:Y:S05]  /*1290*/  @P0 EXIT ;  /* 0x000000000000094d */ /* 0x000fea0003800000 */
.L_x_14:
[----:B------:R-:W-:-:S08]  /*12a0*/  NOP ;  /* 0x0000000000007918 */ /* 0x000fd00000000000 */
[----:B------:R-:W4:Y:S02]  /*12b0*/  USETMAXREG.TRY_ALLOC.CTAPOOL UP0, 0xe8 ;  /* 0x000000e8000079c8 */ /* 0x000f240008000600 */
[----:B----4-:R-:W-:-:S13]  /*12c0*/  PLOP3.LUT P0, PT, PT, PT, UP0, 0x80, 0x0 ;  /* 0x000000000000781c */ /* 0x010fda0003f0f008 */
[----:B------:R-:W-:Y:S05]  /*12d0*/  @!P0 BRA `(.L_x_14) ;  /* 0xfffffffc00f08947 */ /* 0x000fea000383ffff */
[----:B------:R-:W-:-:S13]  /*12e0*/  LOP3.LUT P0, RZ, R0, 0xff, RZ, 0xc0, !PT ;  /* 0x000000ff00ff7812 */ /* 0x000fda000780c0ff */
[----:B------:R-:W-:Y:S05]  /*12f0*/  @!P0 EXIT ;  /* 0x000000000000894d */ /* 0x000fea0003800000 */
[----:B------:R-:W4:Y:S01]  /*1300*/  S2UR UR6, SR_CgaCtaId ;  /* 0x00000000000679c3 */ /* 0x000f220000008800 */
[----:B------:R-:W-:Y:S01]  /*1310*/  SHF.R.S32.HI R0, RZ, 0x1f, R3 ;  /* 0x0000001fff007819 */ /* 0x000fe20000011403 */
[----:B------:R-:W-:Y:S01]  /*1320*/  UIADD3 UR7, UR17, -0x1, URZ ;  /* 0xffffffff11077890 */ /* 0x000fe2000fffe03f */
[----:B------:R-:W-:Y:S02]  /*1330*/  UMOV UR12, 0x400 ;  /* 0x00000400000c7882 */ /* 0x000fe40000000000 */
[CC--:B------:R-:W-:Y:S01]  /*1340*/  LEA.HI R2, R0.reuse, R3.reuse, RZ, 0x2 ;  /* 0x0000000300027211 */ /* 0x0c0fe200078f10ff */
[----:B------:R-:W-:Y:S01]  /*1350*/  UISETP.LT.AND UP0, UPT, UR14, 0x1, UPT ;  /* 0x000000010e00788c */ /* 0x000fe2000bf01270 */
[----:B------:R-:W-:Y:S01]  /*1360*/  LEA.HI R0, R0, R3, RZ, 0x5 ;  /* 0x0000000300007211 */ /* 0x000fe200078f28ff */
[----:B------:R-:W-:Y:S01]  /*1370*/  ULOP3.LUT UR27, UR13, 0x1, URZ, 0xfc, !UPT ;  /* 0x000000010d1b7892 */ /* 0x000fe2000f8efc3f */
[--C-:B---3--:R-:W-:Y:S01]  /*1380*/  SHF.R.S32.HI R4, RZ, 0x2, R2.reuse ;  /* 0x00000002ff047819 */ /* 0x108fe20000011402 */
[----:B------:R-:W-:Y:S01]  /*1390*/  USEL UR16, UR14, 0x1, UP0 ;  /* 0x000000010e107887 */ /* 0x000fe20008000000 */
[----:B------:R-:W-:Y:S01]  /*13a0*/  SHF.R.S32.HI R5, RZ, 0x1f, R2 ;  /* 0x0000001fff057819 */ /* 0x000fe20000011402 */
[----:B------:R-:W-:-:S02]  /*13b0*/  UISETP.NE.AND UP0, UPT, UR7, URZ, UPT ;  /* 0x0000003f0700728c */ /* 0x000fc4000bf05270 */
[----:B------:R-:W-:Y:S01]  /*13c0*/  USHF.L.U32 UR28, UR14, 0x1, URZ ;  /* 0x000000010e1c7899 */ /* 0x000fe2000800063f */
[----:B------:R-:W-:Y:S01]  /*13d0*/  LEA.HI R5, R5, R4, RZ, 0x3 ;  /* 0x0000000405057211 */ /* 0x000fe200078f18ff */
[----:B------:R-:W-:Y:S02]  /*13e0*/  UIADD3 UR16, -UR16, UR14, URZ ;  /* 0x0000000e10107290 */ /* 0x000fe4000fffe13f */
[----:B------:R-:W-:Y:S01]  /*13f0*/  USEL UR30, URZ, 0x1, UP0 ;  /* 0x000000013f1e7887 */ /* 0x000fe20008000000 */
[----:B------:R-:W-:Y:S01]  /*1400*/  LOP3.LUT R5, R5, 0xfffffff8, RZ, 0xc0, !PT ;  /* 0xfffffff805057812 */ /* 0x000fe200078ec0ff */
[----:B----4-:R-:W-:-:S04]  /*1410*/  ULEA UR12, UR6, UR12, 0x18 ;  /* 0x0000000c060c7291 */ /* 0x010fc8000f8ec03f */
[----:B------:R-:W-:Y:S01]  /*1420*/  IMAD.IADD R2, R4, 0x1, -R5 ;  /* 0x0000000104027824 */ /* 0x000fe200078e0a05 */
[----:B------:R-:W-:Y:S01]  /*1430*/  USHF.L.U32 UR6, UR7, 0x3, URZ ;  /* 0x0000000307067899 */ /* 0x000fe2000800063f */
[----:B------:R-:W-:Y:S01]  /*1440*/  SHF.R.S32.HI R5, RZ, 0x5, R0 ;  /* 0x00000005ff057819 */ /* 0x000fe20000011400 */
[----:B------:R-:W-:Y:S02]  /*1450*/  UIADD3 UR29, UR12, 0x40, URZ ;  /* 0x000000400c1d7890 */ /* 0x000fe4000fffe03f */
[----:B------:R-:W-:Y:S01]  /*1460*/  ULOP3.LUT UR6, UR6, 0x8, URZ, 0xc0, !UPT ;  /* 0x0000000806067892 */ /* 0x000fe2000f8ec03f */
[--C-:B------:R-:W-:Y:S01]  /*1470*/  SHF.R.S32.HI R3, RZ, 0x1f, R2.reuse ;  /* 0x0000001fff037819 */ /* 0x100fe20000011402 */
[C-C-:B------:R-:W-:Y:S01]  /*1480*/  IMAD R0, R5.reuse, -0x10, -R2.reuse ;  /* 0xfffffff005007824 */ /* 0x140fe200078e0a02 */
[----:B------:R-:W-:Y:S02]  /*1490*/  ULEA UR17, UR17, UR29, 0x3 ;  /* 0x0000001d11117291 */ /* 0x000fe4000f8e183f */
[----:B------:R-:W-:Y:S01]  /*14a0*/  ULOP3.LUT UR31, UR6, 0x8, URZ, 0x3c, !UPT ;  /* 0x00000008061f7892 */ /* 0x000fe2000f8e3c3f */
[----:B------:R-:W-:Y:S01]  /*14b0*/  IMAD.WIDE R2, R5, 0x10, R2 ;  /* 0x0000001005027825 */ /* 0x000fe200078e0202 */
[----:B------:R-:W-:-:S03]  /*14c0*/  ULOP3.LUT UR18, UR6, 0x18, URZ, 0x3c, !UPT ;  /* 0x0000001806127892 */ /* 0x000fc6000f8e3c3f */
[----:B------:R-:W-:Y:S02]  /*14d0*/  ULDC UR6, c[0x0][0x284] ;  /* 0x0000a10000067ab9 */ /* 0x000fe40000000800 */
[----:B------:R-:W-:-:S05]  /*14e0*/  VIADD R0, R0, UR6 ;  /* 0x0000000600007c36 */ /* 0x000fca0008000000 */
[----:B------:R3:W-:Y:S04]  /*14f0*/  STL [R1+0x8c], R0 ;  /* 0x00008c0001007387 */ /* 0x0007e80000100800 */
[----:B------:R3:W-:Y:S02]  /*1500*/  STL.64 [R1+0x90], R2 ;  /* 0x0000900201007387 */ /* 0x0007e40000100a00 */
.L_x_297:
[----:B---3--:R-:W-:Y:S01]  /*1510*/  IMAD.U32 R0, RZ, RZ, UR30 ;  /* 0x0000001eff007e24 */ /* 0x008fe2000f8e00ff */
[----:B0-2---:R-:W3:Y:S01]  /*1520*/  LDC R2, c[0x0][0x28c] ;  /* 0x0000a300ff027b82 */ /* 0x005ee20000000800 */
[----:B------:R-:W-:Y:S01]  /*1530*/  UMOV UR6, URZ ;  /* 0x0000003f00067c82 */ /* 0x000fe20008000000 */
[----:B------:R-:W-:Y:S02]  /*1540*/  UMOV UR19, UR5 ;  /* 0x0000000500137c82 */ /* 0x000fe40008000000 */
[----:B------:R-:W-:-:S04]  /*1550*/  SHF.L.U32 R0, R0, 0x1f, RZ ;  /* 0x0000001f00007819 */ /* 0x000fc800000006ff */
[----:B----4-:R-:W4:Y:S01]  /*1560*/  SYNCS.PHASECHK.TRANS64.TRYWAIT P0, [UR17+-0x8], R0 ;  /* 0xfffff800ff0075a7 */ /* 0x010f220008000151 */
[----:B---3--:R-:W-:Y:S01]  /*1570*/  ISETP.GE.AND P1, PT, R2, 0x1, PT ;  /* 0x000000010200780c */ /* 0x008fe20003f26270 */
[----:B----4-:R-:W-:-:S12]  /*1580*/  @!P0 BRA `(.L_x_15) ;  /* 0x000000e400d08947 */ /* 0x010fd80003800000 */
.L_x_318:
[----:B------:R4:W-:Y:S01]  /*1590*/  STL [R1+0x74], RZ ;  /* 0x000074ff01007387 */ /* 0x0009e20000100800 */
[----:B------:R-:W-:Y:S01]  /*15a0*/  UMOV UR7, URZ ;  /* 0x0000003f00077c82 */ /* 0x000fe20008000000 */
[----:B------:R-:W-:Y:S01]  /*15b0*/  UMOV UR8, URZ ;  /* 0x0000003f00087c82 */ /* 0x000fe20008000000 */
[----:B---3--:R-:W-:Y:S01]  /*15c0*/  IMAD.MOV.U32 R0, RZ, RZ, RZ ;  /* 0x000000ffff007224 */ /* 0x008fe200078e00ff */
[----:B------:R4:W-:Y:S01]  /*15d0*/  STL [R1+0x70], RZ ;  /* 0x000070ff01007387 */ /* 0x0009e20000100800 */
[----:B------:R-:W-:Y:S02]  /*15e0*/  CS2R R2, SRZ ;  /* 0x0000000000027805 */ /* 0x000fe4000001ff00 */
[----:B------:R-:W-:Y:S02]  /*15f0*/  CS2R R4, SRZ ;  /* 0x0000000000047805 */ /* 0x000fe4000001ff00 */
[----:B--2---:R-:W-:Y:S01]  /*1600*/  CS2R R6, SRZ ;  /* 0x0000000000067805 */ /* 0x004fe2000001ff00 */
[----:B------:R4:W-:Y:S01]  /*1610*/  STL [R1+0x6c], RZ ;  /* 0x00006cff01007387 */ /* 0x0009e20000100800 */
[----:B------:R-:W-:-:S02]  /*1620*/  CS2R R8, SRZ ;  /* 0x0000000000087805 */ /* 0x000fc4000001ff00 */
[----:B0-----:R-:W-:Y:S02]  /*1630*/  CS2R R10, SRZ ;  /* 0x00000000000a7805 */ /* 0x001fe4000001ff00 */
[----:B------:R-:W-:Y:S01]  /*1640*/  CS2R R12, SRZ ;  /* 0x00000000000c7805 */ /* 0x000fe2000001ff00 */
[----:B------:R4:W-:Y:S01]  /*1650*/  STL [R1+0x68], RZ ;  /* 0x000068ff01007387 */ /* 0x0009e20000100800 */
[----:B------:R-:W-:Y:S02]  /*1660*/  CS2R R14, SRZ ;  /* 0x00000000000e7805 */ /* 0x000fe4000001ff00 */
[----:B------:R-:W-:Y:S02]  /*1670*/  CS2R R16, SRZ ;  /* 0x0000000000107805 */ /* 0x000fe4000001ff00 */
[----:B-1----:R-:W-:Y:S01]  /*1680*/  CS2R R18, SRZ ;  /* 0x0000000000127805 */ /* 0x002fe2000001ff00 */
[----:B------:R4:W-:Y:S01]  /*1690*/  STL [R1+0x64], RZ ;  /* 0x000064ff01007387 */ /* 0x0009e20000100800 */
[----:B------:R-:W-:-:S02]  /*16a0*/  CS2R R20, SRZ ;  /* 0x0000000000147805 */ /* 0x000fc4000001ff00 */
[----:B------:R-:W-:Y:S02]  /*16b0*/  CS2R R22, SRZ ;  /* 0x0000000000167805 */ /* 0x000fe4000001ff00 */
[----:B------:R-:W-:Y:S01]  /*16c0*/  CS2R R152, SRZ ;  /* 0x0000000000987805 */ /* 0x000fe2000001ff00 */
[----:B------:R4:W-:Y:S01]  /*16d0*/  STL [R1+0x60], RZ ;  /* 0x000060ff01007387 */ /* 0x0009e20000100800 */
[----:B------:R-:W-:Y:S02]  /*16e0*/  CS2R R154, SRZ ;  /* 0x00000000009a7805 */ /* 0x000fe4000001ff00 */
[----:B------:R-:W-:Y:S02]  /*16f0*/  CS2R R156, SRZ ;  /* 0x00000000009c7805 */ /* 0x000fe4000001ff00 */
[----:B------:R-:W-:Y:S01]  /*1700*/  CS2R R158, SRZ ;  /* 0x00000000009e7805 */ /* 0x000fe2000001ff00 */
        /* <DEDUP_REMOVED lines=45> */
[----:B------:R-:W-:Y:S01]  /*19e0*/  IMAD.MOV.U32 R226, RZ, RZ, RZ ;  /* 0x000000ffffe27224 */ /* 0x000fe200078e00ff */
[----:B------:R-:W-:Y:S01]  /*19f0*/  CS2R R24, SRZ ;  /* 0x0000000000187805 */ /* 0x000fe2000001ff00 */
[----:B------:R-:W-:Y:S01]  /*1a00*/  IMAD.U32 R227, RZ, RZ, UR4 ;  /* 0x00000004ffe37e24 */ /* 0x000fe2000f8e00ff */
[----:B------:R4:W-:Y:S01]  /*1a10*/  STL [R1+0x2c], RZ ;  /* 0x00002cff01007387 */ /* 0x0009e20000100800 */
[----:B------:R-:W-:Y:S02]  /*1a20*/  CS2R R26, SRZ ;  /* 0x00000000001a7805 */ /* 0x000fe4000001ff00 */
[----:B------:R-:W-:-:S02]  /*1a30*/  CS2R R28, SRZ ;  /* 0x00000000001c7805 */ /* 0x000fc4000001ff00 */
[----:B------:R-:W-:Y:S01]  /*1a40*/  CS2R R30, SRZ ;  /* 0x00000000001e7805 */ /* 0x000fe2000001ff00 */
[----:B------:R4:W-:Y:S01]  /*1a50*/  STL [R1+0x28], RZ ;  /* 0x000028ff01007387 */ /* 0x0009e20000100800 */
[----:B------:R-:W-:Y:S02]  /*1a60*/  CS2R R32, SRZ ;  /* 0x0000000000207805 */ /* 0x000fe4000001ff00 */
[----:B------:R-:W-:Y:S02]  /*1a70*/  CS2R R34, SRZ ;  /* 0x0000000000227805 */ /* 0x000fe4000001ff00 */
[----:B------:R-:W-:Y:S01]  /*1a80*/  CS2R R36, SRZ ;  /* 0x0000000000247805 */ /* 0x000fe2000001ff00 */
        /* <DEDUP_REMOVED lines=36> */
[----:B------:R4:W-:Y:S01]  /*1cd0*/  STL [R1], RZ ;  /* 0x000000ff01007387 */ /* 0x0009e20000100800 */
[----:B------:R-:W-:Y:S02]  /*1ce0*/  CS2R R92, SRZ ;  /* 0x00000000005c7805 */ /* 0x000fe4000001ff00 */
[----:B------:R-:W-:Y:S02]  /*1cf0*/  CS2R R94, SRZ ;  /* 0x00000000005e7805 */ /* 0x000fe4000001ff00 */
[----:B------:R-:W-:Y:S02]  /*1d00*/  CS2R R96, SRZ ;  /* 0x0000000000607805 */ /* 0x000fe4000001ff00 */
[----:B------:R-:W-:Y:S02]  /*1d10*/  CS2R R98, SRZ ;  /* 0x0000000000627805 */ /* 0x000fe4000001ff00 */
[----:B------:R-:W-:-:S02]  /*1d20*/  CS2R R100, SRZ ;  /* 0x0000000000647805 */ /* 0x000fc4000001ff00 */
[----:B------:R-:W-:Y:S02]  /*1d30*/  CS2R R102, SRZ ;  /* 0x0000000000667805 */ /* 0x000fe4000001ff00 */
        /* <DEDUP_REMOVED lines=23> */
[----:B------:R-:W-:Y:S01]  /*1eb0*/  CS2R R150, SRZ ;  /* 0x0000000000967805 */ /* 0x000fe2000001ff00 */
[----:B----4-:R-:W-:Y:S06]  /*1ec0*/  @!P1 BRA `(.L_x_16) ;  /* 0x0000001000609947 */ /* 0x010fec0003800000 */
[----:B------:R-:W-:-:S06]  /*1ed0*/  UISETP.NE.AND UP0, UPT, UR27, 0x3, UPT ;  /* 0x000000031b00788c */ /* 0x000fcc000bf05270 */
[----:B------:R-:W-:-:S13]  /*1ee0*/  PLOP3.LUT P1, PT, PT, PT, UP0, 0x80, 0x0 ;  /* 0x000000000000781c */ /* 0x000fda0003f2f008 */
[----:B------:R-:W-:Y:S05]  /*1ef0*/  @!P1 BRA `(.L_x_17) ;  /* 0x0000000000049947 */ /* 0x000fea0003800000 */
[----:B------:R-:W-:Y:S01]  /*1f00*/  BPT.TRAP 0x1 ;  /* 0x000000040000795c */ /* 0x000fe20000300000 */
.L_x_17:
[----:B------:R-:W-:Y:S01]  /*1f10*/  ULEA UR6, UR5, UR12, 0x3 ;  /* 0x0000000c05067291 */ /* 0x000fe2000f8e183f */
[----:B------:R-:W-:-:S05]  /*1f20*/  IMAD.U32 R0, RZ, RZ, UR4 ;  /* 0x00000004ff007e24 */ /* 0x000fca000f8e00ff */
[----:B------:R-:W-:-:S04]  /*1f30*/  SHF.L.U32 R0, R0, 0x1f, RZ ;  /* 0x0000001f00007819 */ /* 0x000fc800000006ff */
[----:B------:R0:W1:Y:S01]  /*1f40*/  SYNCS.PHASECHK.TRANS64.TRYWAIT P0, [UR6], R0 ;  /* 0x00000000ff0075a7 */ /* 0x0000620008000146 */
[----:B------:R-:W-:Y:S05]  /*1f50*/  @!P1 BRA `(.L_x_18) ;  /* 0x0000000000049947 */ /* 0x000fea0003800000 */
[----:B------:R-:W-:Y:S01]  /*1f60*/  BPT.TRAP 0x1 ;  /* 0x000000040000795c */ /* 0x000fe20000300000 */
.L_x_18:
[----:B-1----:R-:W-:Y:S05]  /*1f70*/  @P0 BRA `(.L_x_19) ;  /* 0x0000000000080947 */ /* 0x002fea0003800000 */
[----:B------:R-:W1:Y:S02]  /*1f80*/  SYNCS.PHASECHK.TRANS64.TRYWAIT P0, [UR6], R0 ;  /* 0x00000000ff0075a7 */ /* 0x000e640008000146 */
[----:B-1----:R-:W-:Y:S05]  /*1f90*/  @!P0 BRA `(.L_x_20) ;  /* 0x000000dc00648947 */ /* 0x002fea0003800000 */
.L_x_19:
[----:B------:R2:W-:Y:S01]  /*1fa0*/  STL [R1+0x74], RZ ;  /* 0x000074ff01007387 */ /* 0x0005e20000100800 */
[----:B------:R-:W-:Y:S01]  /*1fb0*/  UIADD3 UR7, UR12, 0x1900, URZ ;  /* 0x000019000c077890 */ /* 0x000fe2000fffe03f */
[----:B------:R-:W-:Y:S01]  /*1fc0*/  WARPGROUP.ARRIVE ;  /* 0x00000000000079c5 */ /* 0x000fe20000000000 */
[----:B------:R-:W-:Y:S01]  /*1fd0*/  UIADD3 UR6, UR12, 0x100, URZ ;  /* 0x000001000c067890 */ /* 0x000fe2000fffe03f */
[----:B------:R2:W-:Y:S01]  /*1fe0*/  STL [R1+0x70], RZ ;  /* 0x000070ff01007387 */ /* 0x0005e20000100800 */
[----:B------:R-:W-:Y:S01]  /*1ff0*/  USHF.R.U32.HI UR7, URZ, 0x4, UR7 ;  /* 0x000000043f077899 */ /* 0x000fe20008011607 */
[----:B01----:R-:W-:Y:S01]  /*2000*/  IMAD.MOV.U32 R0, RZ, RZ, RZ ;  /* 0x000000ffff007224 */ /* 0x003fe200078e00ff */
[----:B------:R-:W-:Y:S01]  /*2010*/  USHF.R.U32.HI UR6, URZ, 0x4, UR6 ;  /* 0x000000043f067899 */ /* 0x000fe20008011606 */
[----:B------:R2:W-:Y:S01]  /*2020*/  STL [R1+0x6c], RZ ;  /* 0x00006cff01007387 */ /* 0x0005e20000100800 */
[----:B------:R-:W-:Y:S01]  /*2030*/  ULOP3.LUT UR7, UR7, 0x3fff, URZ, 0xc0, !UPT ;  /* 0x00003fff07077892 */ /* 0x000fe2000f8ec03f */
[----:B------:R-:W-:Y:S01]  /*2040*/  CS2R R2, SRZ ;  /* 0x0000000000027805 */ /* 0x000fe2000001ff00 */
[----:B------:R-:W-:Y:S01]  /*2050*/  ULOP3.LUT UR6, UR6, 0x3fff, URZ, 0xc0, !UPT ;  /* 0x00003fff06067892 */ /* 0x000fe2000f8ec03f */
[----:B------:R2:W-:Y:S01]  /*2060*/  STL [R1+0x68], RZ ;  /* 0x000068ff01007387 */ /* 0x0005e20000100800 */
[----:B------:R-:W-:Y:S01]  /*2070*/  ULOP3.LUT UR7, UR7, 0x10000, URZ, 0xfc, !UPT ;  /* 0x0001000007077892 */ /* 0x000fe2000f8efc3f */
[----:B------:R-:W-:Y:S01]  /*2080*/  CS2R R4, SRZ ;  /* 0x0000000000047805 */ /* 0x000fe2000001ff00 */
[----:B------:R-:W-:Y:S01]  /*2090*/  ULOP3.LUT UR6, UR6, 0x10000, URZ, 0xfc, !UPT ;  /* 0x0001000006067892 */ /* 0x000fe2000f8efc3f */
[----:B------:R2:W-:Y:S01]  /*20a0*/  STL [R1+0x64], RZ ;  /* 0x000064ff01007387 */ /* 0x0005e20000100800 */
[----:B------:R-:W-:Y:S01]  /*20b0*/  ULEA UR10, UR5, UR7, 0x9 ;  /* 0x00000007050a7291 */ /* 0x000fe2000f8e483f */
[----:B------:R-:W-:Y:S01]  /*20c0*/  CS2R R6, SRZ ;  /* 0x0000000000067805 */ /* 0x000fe2000001ff00 */
[----:B------:R-:W-:Y:S01]  /*20d0*/  ULEA UR8, UR5, UR6, 0x7 ;  /* 0x0000000605087291 */ /* 0x000fe2000f8e383f */
[----:B------:R2:W-:Y:S01]  /*20e0*/  STL [R1+0x60], RZ ;  /* 0x000060ff01007387 */ /* 0x0005e20000100800 */
[----:B------:R-:W-:Y:S01]  /*20f0*/  ULDC UR7, c[0x0][0x50c] ;  /* 0x0001430000077ab9 */ /* 0x000fe20000000800 */
[----:B------:R-:W-:Y:S01]  /*2100*/  UMOV UR9, 0xc0000010 ;  /* 0xc000001000097882 */ /* 0x000fe20000000000 */
[----:B------:R-:W-:Y:S01]  /*2110*/  UISETP.NE.AND UP0, UPT, UR7, 0x1, UPT ;  /* 0x000000010700788c */ /* 0x000fe2000bf05270 */
[----:B------:R2:W-:Y:S01]  /*2120*/  STL [R1+0x5c], RZ ;  /* 0x00005cff01007387 */ /* 0x0005e20000100800 */
[----:B------:R-:W-:Y:S01]  /*2130*/  UMOV UR11, 0xc0000010 ;  /* 0xc0000010000b7882 */ /* 0x000fe20000000000 */
[----:B------:R-:W-:Y:S01]  /*2140*/  UMOV UR6, 0x1 ;  /* 0x0000000100067882 */ /* 0x000fe20000000000 */
[----:B------:R-:W-:Y:S01]  /*2150*/  USEL UR7, URZ, 0x1, UP0 ;  /* 0x000000013f077887 */ /* 0x000fe20008000000 */
[----:B------:R2:W-:Y:S01]  /*2160*/  STL [R1+0x58], RZ ;  /* 0x000058ff01007387 */ /* 0x0005e20000100800 */
[----:B------:R-:W-:Y:S01]  /*2170*/  QGMMA.64x256x32.F32.E5M2.E5M2 R24, gdesc[UR8], RZ, !UPT, gsb0 ;  /* 0x03e00000081879f3 */ /* 0x000fe2000c0038ff */
[----:B------:R-:W-:-:S02]  /*2180*/  CS2R R8, SRZ ;  /* 0x0000000000087805 */ /* 0x000fc4000001ff00 */
[----:B------:R-:W-:Y:S01]  /*2190*/  CS2R R10, SRZ ;  /* 0x00000000000a7805 */ /* 0x000fe2000001ff00 */
[----:B------:R2:W-:Y:S01]  /*21a0*/  STL [R1+0x54], RZ ;  /* 0x000054ff01007387 */ /* 0x0005e20000100800 */
[----:B------:R-:W-:Y:S02]  /*21b0*/  ISETP.NE.AND P0, PT, RZ, UR7, PT ;  /* 0x00000007ff007c0c */ /* 0x000fe4000bf05270 */
        /* <DEDUP_REMOVED lines=56> */
[----:B------:R-:W-:Y:S01]  /*2540*/  CS2R R224, SRZ ;  /* 0x0000000000e07805 */ /* 0x000fe2000001ff00 */
[----:B------:R-:W-:Y:S01]  /*2550*/  IMAD.MOV.U32 R226, RZ, RZ, RZ ;  /* 0x000000ffffe27224 */ /* 0x000fe200078e00ff */
[----:B------:R2:W-:Y:S04]  /*2560*/  STL [R1+0x18], RZ ;  /* 0x000018ff01007387 */ /* 0x0005e80000100800 */
[----:B------:R2:W-:Y:S04]  /*2570*/  STL [R1+0x14], RZ ;  /* 0x000014ff01007387 */ /* 0x0005e80000100800 */
[----:B------:R2:W-:Y:S04]  /*2580*/  STL [R1+0x10], RZ ;  /* 0x000010ff01007387 */ /* 0x0005e80000100800 */
[----:B------:R2:W-:Y:S04]  /*2590*/  STL [R1+0xc], RZ ;  /* 0x00000cff01007387 */ /* 0x0005e80000100800 */
[----:B------:R2:W-:Y:S04]  /*25a0*/  STL [R1+0x8], RZ ;  /* 0x000008ff01007387 */ /* 0x0005e80000100800 */
[----:B------:R2:W-:Y:S04]  /*25b0*/  STL [R1+0x4], RZ ;  /* 0x000004ff01007387 */ /* 0x0005e80000100800 */
[----:B------:R2:W-:Y:S01]  /*25c0*/  STL [R1], RZ ;  /* 0x000000ff01007387 */ /* 0x0005e20000100800 */
[----:B------:R-:W-:Y:S05]  /*25d0*/  @!P0 BRA `(.L_x_21) ;  /* 0x0000000800808947 */ /* 0x000fea0003800000 */
[----:B------:R-:W-:Y:S02]  /*25e0*/  WARPGROUP.DEPBAR.LE gsb0, 0x0 ;  /* 0x00008000000079c5 */ /* 0x000fe40000010000 */
[----:B------:R-:W-:-:S01]  /*25f0*/  FADD R227, RZ, R122 ;  /* 0x0000007affe37221 */ /* 0x000fc20000000000 */
[----:B------:R-:W-:Y:S01]  /*2600*/  FADD R226, RZ, R24 ;  /* 0x00000018ffe27221 */ /* 0x000fe20000000000 */
[----:B------:R-:W-:-:S01]  /*2610*/  FADD R225, RZ, R25 ;  /* 0x00000019ffe17221 */ /* 0x000fc20000000000 */
[----:B------:R-:W-:Y:S01]  /*2620*/  FADD R224, RZ, R26 ;  /* 0x0000001affe07221 */ /* 0x000fe20000000000 */
[----:B------:R-:W-:-:S01]  /*2630*/  FADD R223, RZ, R27 ;  /* 0x0000001bffdf7221 */ /* 0x000fc20000000000 */
[----:B------:R0:W-:Y:S01]  /*2640*/  STL [R1], R227 ;  /* 0x000000e301007387 */ /* 0x0001e20000100800 */
[----:B------:R-:W-:-:S01]  /*2650*/  FADD R222, RZ, R28 ;  /* 0x0000001cffde7221 */ /* 0x000fc20000000000 */
[----:B------:R-:W-:Y:S01]  /*2660*/  FADD R221, RZ, R29 ;  /* 0x0000001dffdd7221 */ /* 0x000fe20000000000 */
[----:B------:R-:W-:-:S01]  /*2670*/  FADD R220, RZ, R30 ;  /* 0x0000001effdc7221 */ /* 0x000fc20000000000 */
[----:B------:R-:W-:Y:S01]  /*2680*/  FADD R219, RZ, R31 ;  /* 0x0000001fffdb7221 */ /* 0x000fe20000000000 */
[----:B------:R-:W-:-:S01]  /*2690*/  FADD R218, RZ, R32 ;  /* 0x00000020ffda7221 */ /* 0x000fc20000000000 */
[----:B------:R-:W-:Y:S01]  /*26a0*/  FADD R217, RZ, R33 ;  /* 0x00000021ffd97221 */ /* 0x000fe20000000000 */
[----:B------:R-:W-:-:S01]  /*26b0*/  FADD R216, RZ, R34 ;  /* 0x00000022ffd87221 */ /* 0x000fc20000000000 */
[----:B------:R-:W-:Y:S01]  /*26c0*/  FADD R215, RZ, R35 ;  /* 0x00000023ffd77221 */ /* 0x000fe20000000000 */
[----:B------:R-:W-:-:S01]  /*26d0*/  FADD R214, RZ, R36 ;  /* 0x00000024ffd67221 */ /* 0x000fc20000000000 */
[----:B0-----:R-:W-:Y:S01]  /*26e0*/  FADD R227, RZ, R123 ;  /* 0x0000007bffe37221 */ /* 0x001fe20000000000 */
[----:B------:R-:W-:-:S01]  /*26f0*/  FADD R213, RZ, R37 ;  /* 0x00000025ffd57221 */ /* 0x000fc20000000000 */
[----:B------:R-:W-:Y:S01]  /*2700*/  FADD R212, RZ, R38 ;  /* 0x00000026ffd47221 */ /* 0x000fe20000000000 */
[----:B------:R-:W-:-:S01]  /*2710*/  FADD R211, RZ, R39 ;  /* 0x00000027ffd37221 */ /* 0x000fc20000000000 */
[----:B------:R-:W-:Y:S01]  /*2720*/  FADD R210, RZ, R40 ;  /* 0x00000028ffd27221 */ /* 0x000fe20000000000 */
[----:B------:R0:W-:Y:S01]  /*2730*/  STL [R1+0x4], R227 ;  /* 0x000004e301007387 */ /* 0x0001e20000100800 */
        /* <DEDUP_REMOVED lines=93> */
[----:B------:R-:W-:Y:S01]  /*2d10*/  UMOV UR6, URZ ;  /* 0x0000003f00067c82 */ /* 0x000fe20008000000 */
[----:B0-----:R-:W-:-:S05]  /*2d20*/  FADD R227, RZ, R130 ;  /* 0x00000082ffe37221 */ /* 0x001fca0000000000 */
[----:B------:R0:W-:Y:S02]  /*2d30*/  STL [R1+0x20], R227 ;  /* 0x000020e301007387 */ /* 0x0001e40000100800 */
        /* <DEDUP_REMOVED lines=42> */
.L_x_21:
[----:B------:R-:W-:-:S04]  /*2fe0*/  UIADD3 UR19, UR5, 0x1, URZ ;  /* 0x0000000105137890 */ /* 0x000fc8000fffe03f */
[----:B------:R-:W-:-:S04]  /*2ff0*/  UISETP.NE.AND UP0, UPT, UR19, 0x3, UPT ;  /* 0x000000031300788c */ /* 0x000fc8000bf05270 */
[----:B------:R-:W-:Y:S02]  /*3000*/  USEL UR8, URZ, 0x1, UP0 ;  /* 0x000000013f087887 */ /* 0x000fe40008000000 */
[----:B------:R-:W-:Y:S02]  /*3010*/  USEL UR19, UR19, URZ, UP0 ;  /* 0x0000003f13137287 */ /* 0x000fe40008000000 */
[----:B------:R-:W-:-:S06]  /*3020*/  ULOP3.LUT UR8, UR4, UR8, URZ, 0x3c, !UPT ;  /* 0x0000000804087292 */ /* 0x000fcc000f8e3c3f */
[----:B0-----:R-:W-:Y:S01]  /*3030*/  IMAD.U32 R227, RZ, RZ, UR8 ;  /* 0x00000008ffe37e24 */ /* 0x001fe2000f8e00ff */
[----:B------:R-:W-:-:S06]  /*3040*/  UMOV UR8, 0x1 ;  /* 0x0000000100087882 */ /* 0x000fcc0000000000 */
.L_x_16:
[----:B------:R-:W-:-:S06]  /*3050*/  UISETP.GE.AND UP0, UPT, UR16, 0x1, UPT ;  /* 0x000000011000788c */ /* 0x000fcc000bf06270 */
[----:B------:R-:W-:-:S13]  /*3060*/  PLOP3.LUT P0, PT, PT, PT, UP0, 0x80, 0x0 ;  /* 0x000000000000781c */ /* 0x000fda0003f0f008 */
[----:B------:R-:W-:Y:S05]  /*3070*/  @!P0 BRA `(.L_x_22) ;  /* 0x0000001000708947 */ /* 0x000fea0003800000 */
[----:B------:R-:W-:Y:S01]  /*3080*/  IMAD.U32 R228, RZ, RZ, UR16 ;  /* 0x00000010ffe47e24 */ /* 0x000fe2000f8e00ff */
[----:B------:R-:W-:Y:S01]  /*3090*/  UMOV UR24, UR5 ;  /* 0x0000000500187c82 */ /* 0x000fe20008000000 */
[----:B------:R-:W-:-:S05]  /*30a0*/  ULDC UR32, c[0x0][0x50c] ;  /* 0x0001430000207ab9 */ /* 0x000fca0000000800 */
.L_x_30:
[----:B------:R-:W-:-:S06]  /*30b0*/  UISETP.NE.AND UP0, UPT, UR27, 0x3, UPT ;  /* 0x000000031b00788c */ /* 0x000fcc000bf05270 */
[----:B------:R-:W-:-:S13]  /*30c0*/  PLOP3.LUT P1, PT, PT, PT, UP0, 0x80, 0x0 ;  /* 0x000000000000781c */ /* 0x000fda0003f2f008 */
[----:B01----:R-:W-:Y:S05]  /*30d0*/  @!P1 BRA `(.L_x_23) ;  /* 0x0000000000049947 */ /* 0x003fea0003800000 */
[----:B------:R-:W-:Y:S01]  /*30e0*/  BPT.TRAP 0x1 ;  /* 0x000000040000795c */ /* 0x000fe20000300000 */
.L_x_23:
[----:B------:R-:W-:Y:S01]  /*30f0*/  ULEA UR9, UR19, UR12, 0x3 ;  /* 0x0000000c13097291 */ /* 0x000fe2000f8e183f */
[----:B------:R-:W-:-:S08]  /*3100*/  SHF.L.U32 R229, R227, 0x1f, RZ ;  /* 0x0000001fe3e57819 */ /* 0x000fd000000006ff */
[----:B------:R0:W1:Y:S01]  /*3110*/  SYNCS.PHASECHK.TRANS64.TRYWAIT P0, [UR9], R229 ;  /* 0x000000e5ff0075a7 */ /* 0x0000620008000149 */
[----:B------:R-:W-:Y:S05]  /*3120*/  @!P1 BRA `(.L_x_24) ;  /* 0x0000000000049947 */ /* 0x000fea0003800000 */
[----:B------:R-:W-:Y:S01]  /*3130*/  BPT.TRAP 0x1 ;  /* 0x000000040000795c */ /* 0x000fe20000300000 */
.L_x_24:
[----:B-1----:R-:W-:Y:S05]  /*3140*/  @P0 BRA `(.L_x_25) ;  /* 0x0000000000080947 */ /* 0x002fea0003800000 */
[----:B------:R-:W1:Y:S02]  /*3150*/  SYNCS.PHASECHK.TRANS64.TRYWAIT P0, [UR9], R229 ;  /* 0x000000e5ff0075a7 */ /* 0x000e640008000149 */
[----:B-1----:R-:W-:Y:S05]  /*3160*/  @!P0 BRA `(.L_x_26) ;  /* 0x000000cc00088947 */ /* 0x002fea0003800000 */
.L_x_25:
[----:B------:R-:W-:Y:S01]  /*3170*/  UIADD3 UR9, UR12, 0x100, URZ ;  /* 0x000001000c097890 */ /* 0x000fe2000fffe03f */
[----:B------:R-:W-:Y:S01]  /*3180*/  WARPGROUP.ARRIVE ;  /* 0x00000000000079c5 */ /* 0x000fe20000000000 */
[----:B------:R-:W-:Y:S02]  /*3190*/  UIADD3 UR10, UR12, 0x1900, URZ ;  /* 0x000019000c0a7890 */ /* 0x000fe4000fffe03f */
[----:B------:R-:W-:Y:S02]  /*31a0*/  UISETP.NE.AND UP0, UPT, UR7, URZ, UPT ;  /* 0x0000003f0700728c */ /* 0x000fe4000bf05270 */
[----:B------:R-:W-:Y:S02]  /*31b0*/  USHF.R.U32.HI UR9, URZ, 0x4, UR9 ;  /* 0x000000043f097899 */ /* 0x000fe40008011609 */
[----:B------:R-:W-:Y:S02]  /*31c0*/  USHF.R.U32.HI UR10, URZ, 0x4, UR10 ;  /* 0x000000043f0a7899 */ /* 0x000fe4000801160a */
[----:B------:R-:W-:-:S02]  /*31d0*/  USEL UR8, UR8, URZ, !UP0 ;  /* 0x0000003f08087287 */ /* 0x000fc4000c000000 */
[----:B------:R-:W-:Y:S02]  /*31e0*/  ULOP3.LUT UR9, UR9, 0x3fff, URZ, 0xc0, !UPT ;  /* 0x00003fff09097892 */ /* 0x000fe4000f8ec03f */
[----:B------:R-:W-:Y:S02]  /*31f0*/  ULOP3.LUT UR10, UR10, 0x3fff, URZ, 0xc0, !UPT ;  /* 0x00003fff0a0a7892 */ /* 0x000fe4000f8ec03f */
[----:B------:R-:W-:Y:S02]  /*3200*/  UISETP.NE.U32.AND UP0, UPT, UR8, URZ, UPT ;  /* 0x0000003f0800728c */ /* 0x000fe4000bf05070 */
[----:B------:R-:W-:Y:S02]  /*3210*/  ULOP3.LUT UR8, UR9, 0x10000, URZ, 0xfc, !UPT ;  /* 0x0001000009087892 */ /* 0x000fe4000f8efc3f */
[----:B------:R-:W-:Y:S02]  /*3220*/  ULOP3.LUT UR10, UR10, 0x10000, URZ, 0xfc, !UPT ;  /* 0x000100000a0a7892 */ /* 0x000fe4000f8efc3f */
[----:B------:R-:W-:-:S02]  /*3230*/  ULEA UR8, UR19, UR8, 0x7 ;  /* 0x0000000813087291 */ /* 0x000fc4000f8e383f */
[----:B------:R-:W-:Y:S01]  /*3240*/  ULEA UR10, UR19, UR10, 0x9 ;  /* 0x0000000a130a7291 */ /* 0x000fe2000f8e483f */
[----:B------:R-:W-:Y:S01]  /*3250*/  UMOV UR9, 0xc0000010 ;  /* 0xc000001000097882 */ /* 0x000fe20000000000 */
[----:B------:R-:W-:Y:S01]  /*3260*/  UMOV UR11, 0xc0000010 ;  /* 0xc0000010000b7882 */ /* 0x000fe20000000000 */
[----:B------:R-:W-:-:S06]  /*3270*/  UIADD3 UR6, UR6, 0x1, URZ ;  /* 0x0000000106067890 */ /* 0x000fcc000fffe03f */
[----:B------:R-:W-:Y:S01]  /*3280*/  QGMMA.64x256x32.F32.E5M2.E5M2 R24, gdesc[UR8], R24, UP0, gsb0 ;  /* 0x03e00000081879f3 */ /* 0x000fe2000b803818 */
[----:B------:R-:W-:-:S04]  /*3290*/  UISETP.NE.AND UP0, UPT, UR6, UR32, UPT ;  /* 0x000000200600728c */ /* 0x000fc8000bf05270 */
[----:B------:R-:W-:-:S06]  /*32a0*/  USEL UR7, URZ, 0x1, UP0 ;  /* 0x000000013f077887 */ /* 0x000fcc0008000000 */
[----:B------:R-:W-:Y:S01]  /*32b0*/  ISETP.NE.AND P0, PT, RZ, UR7, PT ;  /* 0x00000007ff007c0c */ /* 0x000fe2000bf05270 */
[----:B------:R-:W-:-:S12]  /*32c0*/  WARPGROUP.DEPBAR.LE gsb0, 0x1 ;  /* 0x00008000000079c5 */ /* 0x000fd80000010100 */
[----:B------:R-:W-:Y:S05]  /*32d0*/  @!P0 BRA `(.L_x_27) ;  /* 0x0000000c00808947 */ /* 0x000fea0003800000 */
[----:B------:R-:W-:Y:S02]  /*32e0*/  WARPGROUP.DEPBAR.LE gsb0, 0x0 ;  /* 0x00008000000079c5 */ /* 0x000fe40000010000 */
[----:B------:R-:W-:-:S01]  /*32f0*/  FADD R226, R24, R226 ;  /* 0x000000e218e27221 */ /* 0x000fc20000000000 */
[----:B------:R-:W-:Y:S01]  /*3300*/  FADD R225, R25, R225 ;  /* 0x000000e119e17221 */ /* 0x000fe20000000000 */
[----:B------:R1:W-:Y:S01]  /*3310*/  STL [R1+0x9c], R227 ;  /* 0x00009ce301007387 */ /* 0x0003e20000100800 */
[----:B------:R-:W-:-:S01]  /*3320*/  FADD R224, R26, R224 ;  /* 0x000000e01ae07221 */ /* 0x000fc20000000000 */
[----:B------:R-:W-:Y:S01]  /*3330*/  FADD R223, R27, R223 ;  /* 0x000000df1bdf7221 */ /* 0x000fe20000000000 */
[----:B------:R-:W-:-:S01]  /*3340*/  FADD R222, R28, R222 ;  /* 0x000000de1cde7221 */ /* 0x000fc20000000000 */
[----:B------:R-:W-:Y:S01]  /*3350*/  FADD R221, R29, R221 ;  /* 0x000000dd1ddd7221 */ /* 0x000fe20000000000 */
[----:B-1----:R-:W3:Y:S04]  /*3360*/  LDL.LU R227, [R1+0x30] ;  /* 0x0000300001e37983 */ /* 0x002ee80000300800 */
[----:B------:R1:W-:Y:S01]  /*3370*/  STL [R1+0xa0], R226 ;  /* 0x0000a0e201007387 */ /* 0x0003e20000100800 */
[----:B------:R-:W-:-:S01]  /*3380*/  FADD R220, R30, R220 ;  /* 0x000000dc1edc7221 */ /* 0x000fc20000000000 */
[----:B------:R-:W-:-:S02]  /*3390*/  FADD R219, R31, R219 ;  /* 0x000000db1fdb7221 */ /* 0x000fc40000000000 */
[----:B-1----:R-:W4:Y:S04]  /*33a0*/  LDL.LU R226, [R1+0x2c] ;  /* 0x00002c0001e27983 */ /* 0x002f280000300800 */
[----:B------:R1:W-:Y:S01]  /*33b0*/  STL [R1+0xa4], R225 ;  /* 0x0000a4e101007387 */ /* 0x0003e20000100800 */
[----:B------:R-:W-:-:S03]  /*33c0*/  FADD R218, R32, R218 ;  /* 0x000000da20da7221 */ /* 0x000fc60000000000 */
[----:B-1----:R-:W2:Y:S04]  /*33d0*/  LDL.LU R225, [R1+0x28] ;  /* 0x0000280001e17983 */ /* 0x002ea80000300800 */
        /* <DEDUP_REMOVED lines=9> */
[----:B------:R1:W-:Y:S04]  /*3470*/  STL [R1+0xb4], R221 ;  /* 0x0000b4dd01007387 */ /* 0x0003e80000100800 */
        /* <DEDUP_REMOVED lines=12> */
[----:B-1----:R-:W2:Y:S01]  /*3540*/  LDL.LU R215, [R1] ;  /* 0x0000000001d77983 */ /* 0x002ea20000300800 */
[----:B------:R-:W-:-:S01]  /*3550*/  FADD R214, R36, R214 ;  /* 0x000000d624d67221 */ /* 0x000fc20000000000 */
[----:B------:R-:W-:Y:S01]  /*3560*/  FADD R213, R37, R213 ;  /* 0x000000d525d57221 */ /* 0x000fe20000000000 */
[----:B------:R-:W-:-:S01]  /*3570*/  FADD R212, R38, R212 ;  /* 0x000000d426d47221 */ /* 0x000fc20000000000 */
[----:B------:R-:W-:Y:S01]  /*3580*/  FADD R211, R39, R211 ;  /* 0x000000d327d37221 */ /* 0x000fe20000000000 */
[----:B------:R-:W-:-:S01]  /*3590*/  FADD R210, R40, R210 ;  /* 0x000000d228d27221 */ /* 0x000fc20000000000 */
[----:B------:R-:W-:Y:S01]  /*35a0*/  STL [R1+0xd0], R214 ;  /* 0x0000d0d601007387 */ /* 0x000fe20000100800 */
        /* <DEDUP_REMOVED lines=11> */
[----:B------:R1:W-:Y:S01]  /*3660*/  STL [R1+0xdc], R211 ;  /* 0x0000dcd301007387 */ /* 0x0003e20000100800 */
[----:B------:R-:W-:-:S01]  /*3670*/  FADD R200, R50, R200 ;  /* 0x000000c832c87221 */ /* 0x000fc20000000000 */
[----:B------:R-:W-:Y:S01]  /*3680*/  FADD R199, R51, R199 ;  /* 0x000000c733c77221 */ /* 0x000fe20000000000 */
        /* <DEDUP_REMOVED lines=69> */
[----:B-----5:R-:W-:Y:S01]  /*3ae0*/  FADD R0, R121, R0 ;  /* 0x0000000079007221 */ /* 0x020fe20000000000 */
[----:B---3--:R-:W-:-:S01]  /*3af0*/  FADD R227, R134, R227 ;  /* 0x000000e386e37221 */ /* 0x008fc20000000000 */
[----:B----4-:R-:W-:Y:S01]  /*3b00*/  FADD R226, R133, R226 ;  /* 0x000000e285e27221 */ /* 0x010fe20000000000 */
[----:B--2---:R-:W-:-:S01]  /*3b10*/  FADD R225, R132, R225 ;  /* 0x000000e184e17221 */ /* 0x004fc20000000000 */
        /* <DEDUP_REMOVED lines=9> */
[----:B------:R-:W-:-:S05]  /*3bb0*/  FADD R215, R122, R215 ;  /* 0x000000d77ad77221 */ /* 0x000fca0000000000 */
[----:B------:R2:W-:Y:S04]  /*3bc0*/  STL [R1], R215 ;  /* 0x000000d701007387 */ /* 0x0005e80000100800 */
[----:B------:R3:W-:Y:S04]  /*3bd0*/  STL [R1+0x4], R216 ;  /* 0x000004d801007387 */ /* 0x0007e80000100800 */
        /* <DEDUP_REMOVED lines=8> */
[----:B-1----:R-:W4:Y:S04]  /*3c60*/  LDL.LU R211, [R1+0x34] ;  /* 0x0000340001d37983 */ /* 0x002f280000300800 */
[----:B------:R1:W-:Y:S04]  /*3c70*/  STL [R1+0x28], R225 ;  /* 0x000028e101007387 */ /* 0x0003e80000100800 */
[----:B------:R-:W4:Y:S04]  /*3c80*/  LDL.LU R212, [R1+0x38] ;  /* 0x0000380001d47983 */ /* 0x000f280000300800 */
[----:B------:R1:W-:Y:S04]  /*3c90*/  STL [R1+0x2c], R226 ;  /* 0x00002ce201007387 */ /* 0x0003e80000100800 */
[----:B------:R-:W4:Y:S04]  /*3ca0*/  LDL.LU R213, [R1+0x3c] ;  /* 0x00003c0001d57983 */ /* 0x000f280000300800 */
[----:B------:R1:W-:Y:S04]  /*3cb0*/  STL [R1+0x30], R227 ;  /* 0x000030e301007387 */ /* 0x0003e80000100800 */
[----:B------:R-:W4:Y:S04]  /*3cc0*/  LDL.LU R214, [R1+0x40] ;  /* 0x0000400001d67983 */ /* 0x000f280000300800 */
[----:B--2---:R-:W2:Y:S04]  /*3cd0*/  LDL.LU R215, [R1+0x44] ;  /* 0x0000440001d77983 */ /* 0x004ea80000300800 */
[----:B---3--:R-:W3:Y:S04]  /*3ce0*/  LDL.LU R216, [R1+0x48] ;  /* 0x0000480001d87983 */ /* 0x008ee80000300800 */
[----:B----4-:R-:W4:Y:S04]  /*3cf0*/  LDL.LU R217, [R1+0x4c] ;  /* 0x00004c0001d97983 */ /* 0x010f280000300800 */
[----:B0-----:R-:W4:Y:S04]  /*3d00*/  LDL.LU R218, [R1+0x50] ;  /* 0x0000500001da7983 */ /* 0x001f280000300800 */
[----:B------:R-:W4:Y:S04]  /*3d10*/  LDL.LU R219, [R1+0x54] ;  /* 0x0000540001db7983 */ /* 0x000f280000300800 */
[----:B------:R-:W4:Y:S04]  /*3d20*/  LDL.LU R220, [R1+0x58] ;  /* 0x0000580001dc7983 */ /* 0x000f280000300800 */
[----:B------:R-:W4:Y:S04]  /*3d30*/  LDL.LU R221, [R1+0x5c] ;  /* 0x00005c0001dd7983 */ /* 0x000f280000300800 */
[----:B------:R-:W4:Y:S04]  /*3d40*/  LDL.LU R222, [R1+0x60] ;  /* 0x0000600001de7983 */ /* 0x000f280000300800 */
[----:B------:R-:W4:Y:S04]  /*3d50*/  LDL.LU R223, [R1+0x64] ;  /* 0x0000640001df7983 */ /* 0x000f280000300800 */
[----:B------:R-:W4:Y:S04]  /*3d60*/  LDL.LU R224, [R1+0x68] ;  /* 0x0000680001e07983 */ /* 0x000f280000300800 */
[----:B-1----:R-:W4:Y:S04]  /*3d70*/  LDL.LU R225, [R1+0x6c] ;  /* 0x00006c0001e17983 */ /* 0x002f280000300800 */
[----:B------:R-:W4:Y:S04]  /*3d80*/  LDL.LU R226, [R1+0x70] ;  /* 0x0000700001e27983 */ /* 0x000f280000300800 */
[----:B------:R-:W4:Y:S01]  /*3d90*/  LDL.LU R227, [R1+0x74] ;  /* 0x0000740001e37983 */ /* 0x000f220000300800 */
[----:B------:R-:W-:-:S05]  /*3da0*/  FADD R211, R135, R211 ;  /* 0x000000d387d37221 */ /* 0x000fca0000000000 */
[----:B------:R0:W-:Y:S01]  /*3db0*/  STL [R1+0x34], R211 ;  /* 0x000034d301007387 */ /* 0x0001e20000100800 */
[----:B------:R-:W-:-:S03]  /*3dc0*/  FADD R212, R136, R212 ;  /* 0x000000d488d47221 */ /* 0x000fc60000000000 */
[----:B0-----:R1:W5:Y:S01]  /*3dd0*/  LDL.LU R211, [R1+0xdc] ;  /* 0x0000dc0001d37983 */ /* 0x0013620000300800 */
[----:B------:R-:W-:-:S03]  /*3de0*/  FADD R213, R137, R213 ;  /* 0x000000d589d57221 */ /* 0x000fc60000000000 */
[----:B------:R0:W-:Y:S01]  /*3df0*/  STL [R1+0x38], R212 ;  /* 0x000038d401007387 */ /* 0x0001e20000100800 */
[----:B------:R-:W-:-:S01]  /*3e00*/  FADD R214, R138, R214 ;  /* 0x000000d68ad67221 */ /* 0x000fc20000000000 */
[----:B--2---:R-:W-:Y:S02]  /*3e10*/  FADD R215, R139, R215 ;  /* 0x000000d78bd77221 */ /* 0x004fe40000000000 */
[----:B0-----:R1:W5:Y:S01]  /*3e20*/  LDL.LU R212, [R1+0xd8] ;  /* 0x0000d80001d47983 */ /* 0x0013620000300800 */
[----:B---3--:R-:W-:-:S03]  /*3e30*/  FADD R216, R140, R216 ;  /* 0x000000d88cd87221 */ /* 0x008fc60000000000 */
[----:B------:R0:W-:Y:S01]  /*3e40*/  STL [R1+0x3c], R213 ;  /* 0x00003cd501007387 */ /* 0x0001e20000100800 */
[----:B----4-:R-:W-:-:S03]  /*3e50*/  FADD R217, R141, R217 ;  /* 0x000000d98dd97221 */ /* 0x010fc60000000000 */
[----:B0-----:R1:W5:Y:S01]  /*3e60*/  LDL.LU R213, [R1+0xd4] ;  /* 0x0000d40001d57983 */ /* 0x0013620000300800 */
[----:B------:R-:W-:-:S03]  /*3e70*/  FADD R218, R142, R218 ;  /* 0x000000da8eda7221 */ /* 0x000fc60000000000 */
[----:B------:R0:W-:Y:S01]  /*3e80*/  STL [R1+0x40], R214 ;  /* 0x000040d601007387 */ /* 0x0001e20000100800 */
[----:B------:R-:W-:-:S01]  /*3e90*/  FADD R219, R143, R219 ;  /* 0x000000db8fdb7221 */ /* 0x000fc20000000000 */
[----:B------:R-:W-:Y:S02]  /*3ea0*/  FADD R220, R144, R220 ;  /* 0x000000dc90dc7221 */ /* 0x000fe40000000000 */
[----:B0-----:R1:W5:Y:S04]  /*3eb0*/  LDL.LU R214, [R1+0xd0] ;  /* 0x0000d00001d67983 */ /* 0x0013680000300800 */
[----:B------:R0:W-:Y:S01]  /*3ec0*/  STL [R1+0x44], R215 ;  /* 0x000044d701007387 */ /* 0x0001e20000100800 */
[----:B------:R-:W-:-:S01]  /*3ed0*/  FADD R221, R145, R221 ;  /* 0x000000dd91dd7221 */ /* 0x000fc20000000000 */
[----:B------:R-:W-:-:S02]  /*3ee0*/  FADD R222, R146, R222 ;  /* 0x000000de92de7221 */ /* 0x000fc40000000000 */
[----:B0-----:R1:W5:Y:S04]  /*3ef0*/  LDL.LU R215, [R1+0xcc] ;  /* 0x0000cc0001d77983 */ /* 0x0013680000300800 */
[----:B------:R0:W-:Y:S01]  /*3f00*/  STL [R1+0x48], R216 ;  /* 0x000048d801007387 */ /* 0x0001e20000100800 */
[----:B------:R-:W-:-:S03]  /*3f10*/  FADD R223, R147, R223 ;  /* 0x000000df93df7221 */ /* 0x000fc60000000000 */
        /* <DEDUP_REMOVED lines=13> */
[----:B------:R0:W-:Y:S04]  /*3ff0*/  STL [R1+0x5c], R221 ;  /* 0x00005cdd01007387 */ /* 0x0001e80000100800 */
        /* <DEDUP_REMOVED lines=12> */
[----:B0-----:R1:W5:Y:S01]  /*40c0*/  LDL.LU R227, [R1+0x9c] ;  /* 0x00009c0001e37983 */ /* 0x0013620000300800 */
[----:B------:R-:W-:-:S05]  /*40d0*/  UMOV UR6, URZ ;  /* 0x0000003f00067c82 */ /* 0x000fca0008000000 */
.L_x_27:
[----:B------:R-:W-:Y:S05]  /*40e0*/  @!P1 BRA `(.L_x_28) ;  /* 0x0000000000049947 */ /* 0x000fea0003800000 */
[----:B------:R-:W-:Y:S01]  /*40f0*/  BPT.TRAP 0x1 ;  /* 0x000000040000795c */ /* 0x000fe20000300000 */
.L_x_28:
[----:B------:R-:W-:Y:S02]  /*4100*/  UISETP.GT.U32.AND UP0, UPT, UR13, 0x1, UPT ;  /* 0x000000010d00788c */ /* 0x000fe4000bf04070 */
[----:B------:R-:W-:-:S04]  /*4110*/  ULEA UR8, UR24, UR12, 0x3 ;  /* 0x0000000c18087291 */ /* 0x000fc8000f8e183f */
[----:B------:R-:W-:Y:S01]  /*4120*/  UIADD3 UR8, UR8, 0x18, URZ ;  /* 0x0000001808087890 */ /* 0x000fe2000fffe03f */
[----:B------:R-:W-:-:S03]  /*4130*/  PLOP3.LUT P0, PT, PT, PT, UP0, 0x80, 0x0 ;  /* 0x000000000000781c */ /* 0x000fc60003f0f008 */
[----:B------:R-:W-:-:S09]  /*4140*/  UPRMT UR8, URZ, 0x654, UR8 ;  /* 0x000006543f087896 */ /* 0x000fd20008000008 */
[----:B------:R-:W-:Y:S01]  /*4150*/  SYNCS.ARRIVE.TRANS64.RED.A1T0 RZ, [UR8], RZ ;  /* 0x000000ffffff79a7 */ /* 0x000fe20008100408 */
[----:B------:R-:W-:Y:S05]  /*4160*/  @P0 BRA `(.L_x_29) ;  /* 0x0000000000040947 */ /* 0x000fea0003800000 */
[----:B------:R-:W-:Y:S01]  /*4170*/  BPT.TRAP 0x1 ;  /* 0x000000040000795c */ /* 0x000fe20000300000 */
.L_x_29:
[----:B------:R-:W-:Y:S01]  /*4180*/  UIADD3 UR19, UR19, 0x1, URZ ;  /* 0x0000000113137890 */ /* 0x000fe2000fffe03f */
[C---:B------:R-:W-:Y:S01]  /*4190*/  ISETP.GT.AND P0, PT, R228.reuse, 0x1, PT ;  /* 0x00000001e400780c */ /* 0x040fe20003f04270 */
[----:B------:R-:W-:Y:S01]  /*41a0*/  UIADD3 UR24, UR24, 0x1, URZ ;  /* 0x0000000118187890 */ /* 0x000fe2000fffe03f */
[----:B------:R-:W-:Y:S01]  /*41b0*/  VIADD R228, R228, 0xffffffff ;  /* 0xffffffffe4e47836 */ /* 0x000fe20000000000 */
[----:B------:R-:W-:Y:S02]  /*41c0*/  UISETP.NE.AND UP0, UPT, UR19, 0x3, UPT ;  /* 0x000000031300788c */ /* 0x000fe4000bf05270 */
[----:B------:R-:W-:Y:S02]  /*41d0*/  UISETP.NE.AND UP1, UPT, UR24, 0x3, UPT ;  /* 0x000000031800788c */ /* 0x000fe4000bf25270 */
[----:B------:R-:W-:Y:S02]  /*41e0*/  USEL UR8, URZ, 0x1, UP0 ;  /* 0x000000013f087887 */ /* 0x000fe40008000000 */
[----:B------:R-:W-:-:S02]  /*41f0*/  USEL UR19, UR19, URZ, UP0 ;  /* 0x0000003f13137287 */ /* 0x000fc40008000000 */
[----:B------:R-:W-:Y:S02]  /*4200*/  USEL UR24, UR24, URZ, UP1 ;  /* 0x0000003f18187287 */ /* 0x000fe40008800000 */
[----:B-----5:R-:W-:Y:S01]  /*4210*/  LOP3.LUT R227, R227, UR8, RZ, 0x3c, !PT ;  /* 0x00000008e3e37c12 */ /* 0x020fe2000f8e3cff */
[----:B------:R-:W-:Y:S01]  /*4220*/  UMOV UR8, 0x1 ;  /* 0x0000000100087882 */ /* 0x000fe20000000000 */
[----:B------:R-:W-:Y:S08]  /*4230*/  @P0 BRA `(.L_x_30) ;  /* 0xffffffec009c0947 */ /* 0x000ff0000383ffff */
.L_x_22:
[----:B------:R-:W-:-:S04]  /*4240*/  UISETP.NE.AND UP0, UPT, UR6, URZ, UPT ;  /* 0x0000003f0600728c */ /* 0x000fc8000bf05270 */
[----:B------:R-:W-:-:S06]  /*4250*/  USEL UR6, URZ, 0x1, !UP0 ;  /* 0x000000013f067887 */ /* 0x000fcc000c000000 */
[----:B------:R-:W-:-:S13]  /*4260*/  ISETP.NE.AND P0, PT, RZ, UR6, PT ;  /* 0x00000006ff007c0c */ /* 0x000fda000bf05270 */
[----:B------:R-:W-:Y:S05]  /*4270*/  @!P0 BRA `(.L_x_31) ;  /* 0x0000000c00dc8947 */ /* 0x000fea0003800000 */
[----:B------:R-:W3:Y:S04]  /*4280*/  LDL.LU R227, [R1+0x74] ;  /* 0x0000740001e37983 */ /* 0x000ee80000300800 */
[----:B---3--:R3:W-:Y:S04]  /*4290*/  STL [R1+0x9c], R227 ;  /* 0x00009ce301007387 */ /* 0x0087e80000100800 */
[----:B---3--:R-:W3:Y:S04]  /*42a0*/  LDL.LU R227, [R1+0x70] ;  /* 0x0000700001e37983 */ /* 0x008ee80000300800 */
        /* <DEDUP_REMOVED lines=55> */
[----:B---3--:R-:W3:Y:S01]  /*4620*/  LDL.LU R227, [R1] ;  /* 0x0000000001e37983 */ /* 0x008ee20000300800 */
[----:B------:R-:W-:-:S02]  /*4630*/  WARPGROUP.DEPBAR.LE gsb0, 0x0 ;  /* 0x00008000000079c5 */ /* 0x000fc40000010000 */
[----:B------:R-:W-:Y:S01]  /*4640*/  FADD R226, R24, R226 ;  /* 0x000000e218e27221 */ /* 0x000fe20000000000 */
        /* <DEDUP_REMOVED lines=97> */
[----:B---3--:R-:W-:-:S05]  /*4c60*/  FADD R227, R122, R227 ;  /* 0x000000e37ae37221 */ /* 0x008fca0000000000 */
[----:B------:R3:W-:Y:S04]  /*4c70*/  STL [R1], R227 ;  /* 0x000000e301007387 */ /* 0x0007e80000100800 */
[----:B---3--:R-:W3:Y:S02]  /*4c80*/  LDL.LU R227, [R1+0x10c] ;  /* 0x00010c0001e37983 */ /* 0x008ee40000300800 */
[----:B---3--:R-:W-:-:S05]  /*4c90*/  FADD R227, R123, R227 ;  /* 0x000000e37be37221 */ /* 0x008fca0000000000 */
[----:B------:R3:W-:Y:S04]  /*4ca0*/  STL [R1+0x4], R227 ;  /* 0x000004e301007387 */ /* 0x0007e80000100800 */
        /* <DEDUP_REMOVED lines=83> */
[----:B------:R3:W-:Y:S02]  /*51e0*/  STL [R1+0x74], R227 ;  /* 0x000074e301007387 */ /* 0x0007e40000100800 */
.L_x_31:
[----:B---3--:R-:W-:-:S04]  /*51f0*/  IMAD.U32 R227, RZ, RZ, UR31 ;  /* 0x0000001fffe37e24 */ /* 0x008fc8000f8e00ff */
[----:B------:R3:W-:Y:S01]  /*5200*/  SYNCS.ARRIVE.TRANS64.A1T0 RZ, [R227+UR29], RZ ;  /* 0x000000ffe3ff79a7 */ /* 0x0007e2000810001d */
[----:B------:R-:W-:Y:S02]  /*5210*/  WARPGROUP.DEPBAR.LE gsb0, 0x0 ;  /* 0x00008000000079c5 */ /* 0x000fe40000010000 */
[----:B------:R-:W4:Y:S02]  /*5220*/  LDC R24, c[0x0][0x28c] ;  /* 0x0000a300ff187b82 */ /* 0x000f240000000800 */
[----:B----4-:R-:W-:-:S13]  /*5230*/  ISETP.GE.AND P0, PT, R24, 0x1, PT ;  /* 0x000000011800780c */ /* 0x010fda0003f06270 */
[----:B---3--:R-:W-:Y:S05]  /*5240*/  @!P0 BRA `(.L_x_32) ;  /* 0x0000000000408947 */ /* 0x008fea0003800000 */
[----:B------:R-:W-:-:S06]  /*5250*/  UISETP.NE.AND UP0, UPT, UR27, 0x3, UPT ;  /* 0x000000031b00788c */ /* 0x000fcc000bf05270 */
[----:B------:R-:W-:-:S13]  /*5260*/  PLOP3.LUT P0, PT, PT, PT, UP0, 0x80, 0x0 ;  /* 0x000000000000781c */ /* 0x000fda0003f0f008 */
[----:B------:R-:W-:Y:S05]  /*5270*/  @!P0 BRA `(.L_x_33) ;  /* 0x0000000000048947 */ /* 0x000fea0003800000 */
[----:B------:R-:W-:Y:S01]  /*5280*/  BPT.TRAP 0x1 ;  /* 0x000000040000795c */ /* 0x000fe20000300000 */
.L_x_33:
[----:B------:R-:W-:Y:S02]  /*5290*/  UIADD3 UR8, UR16, UR5, URZ ;  /* 0x0000000510087290 */ /* 0x000fe4000fffe03f */
[----:B------:R-:W-:Y:S02]  /*52a0*/  UISETP.GT.U32.AND UP0, UPT, UR13, 0x1, UPT ;  /* 0x000000010d00788c */ /* 0x000fe4000bf04070 */
[----:B------:R-:W-:-:S04]  /*52b0*/  UIMAD.WIDE.U32 UR6, UR8, -0x55555555, URZ ;  /* 0xaaaaaaab080678a5 */ /* 0x000fc8000f8e003f */
[----:B------:R-:W-:Y:S01]  /*52c0*/  USHF.R.U32.HI UR6, URZ, 0x1, UR7 ;  /* 0x000000013f067899 */ /* 0x000fe20008011607 */
[----:B------:R-:W-:-:S03]  /*52d0*/  PLOP3.LUT P0, PT, PT, PT, UP0, 0x80, 0x0 ;  /* 0x000000000000781c */ /* 0x000fc60003f0f008 */
[----:B------:R-:W-:-:S04]  /*52e0*/  UIMAD UR8, UR6, -0x3, UR8 ;  /* 0xfffffffd060878a4 */ /* 0x000fc8000f8e0208 */
[----:B------:R-:W-:-:S04]  /*52f0*/  ULEA UR8, UR8, UR12, 0x3 ;  /* 0x0000000c08087291 */ /* 0x000fc8000f8e183f */
[----:B------:R-:W-:-:S04]  /*5300*/  UIADD3 UR8, UR8, 0x18, URZ ;  /* 0x0000001808087890 */ /* 0x000fc8000fffe03f */
[----:B------:R-:W-:-:S09]  /*5310*/  UPRMT UR8, URZ, 0x654, UR8 ;  /* 0x000006543f087896 */ /* 0x000fd20008000008 */
[----:B------:R-:W-:Y:S01]  /*5320*/  SYNCS.ARRIVE.TRANS64.RED.A1T0 RZ, [UR8], RZ ;  /* 0x000000ffffff79a7 */ /* 0x000fe20008100408 */
[----:B------:R-:W-:Y:S05]  /*5330*/  @P0 BRA `(.L_x_32) ;  /* 0x0000000000040947 */ /* 0x000fea0003800000 */
[----:B------:R-:W-:Y:S01]  /*5340*/  BPT.TRAP 0x1 ;  /* 0x000000040000795c */ /* 0x000fe20000300000 */
.L_x_32:
[----:B------:R-:W3:Y:S01]  /*5350*/  S2R R25, SR_TID.X ;  /* 0x0000000000197919 */ /* 0x000ee20000002100 */
[----:B------:R-:W-:Y:S01]  /*5360*/  IMAD.U32 R24, RZ, RZ, UR30 ;  /* 0x0000001eff187e24 */ /* 0x000fe2000f8e00ff */
[----:B------:R-:W-:Y:S01]  /*5370*/  UIADD3 UR5, UR28, UR5, URZ ;  /* 0x000000051c057290 */ /* 0x000fe2000fffe03f */
[----:B------:R-:W4:Y:S01]  /*5380*/  LDC R35, c[0x0][0x288] ;  /* 0x0000a200ff237b82 */ /* 0x000f220000000800 */
[----:B------:R-:W-:Y:S02]  /*5390*/  UISETP.GE.U32.AND UP1, UPT, UR28, 0x3, UPT ;  /* 0x000000031c00788c */ /* 0x000fe4000bf26070 */
[----:B------:R-:W-:Y:S01]  /*53a0*/  SHF.L.U32 R24, R24, 0x1f, RZ ;  /* 0x0000001f18187819 */ /* 0x000fe200000006ff */
[----:B------:R-:W-:Y:S02]  /*53b0*/  UISETP.GT.U32.AND UP0, UPT, UR5, 0x2, UPT ;  /* 0x000000020500788c */ /* 0x000fe4000bf04070 */
[----:B------:R-:W-:Y:S01]  /*53c0*/  UIMAD.WIDE.U32 UR6, UR5, -0x55555555, URZ ;  /* 0xaaaaaaab050678a5 */ /* 0x000fe2000f8e003f */
[----:B------:R-:W5:Y:S01]  /*53d0*/  SYNCS.PHASECHK.TRANS64.TRYWAIT P0, [UR17+0x8], R24 ;  /* 0x00000818ff0075a7 */ /* 0x000f620008000151 */
[----:B------:R-:W-:-:S02]  /*53e0*/  UISETP.LT.U32.AND UP0, UPT, UR28, 0x3, UP0 ;  /* 0x000000031c00788c */ /* 0x000fc40008701070 */
[----:B------:R-:W-:Y:S02]  /*53f0*/  USHF.R.U32.HI UR6, URZ, 0x1, UR7 ;  /* 0x000000013f067899 */ /* 0x000fe40008011607 */
[----:B------:R-:W-:Y:S02]  /*5400*/  USEL UR8, URZ, 0x1, !UP0 ;  /* 0x000000013f087887 */ /* 0x000fe4000c000000 */
[----:B------:R-:W-:Y:S02]  /*5410*/  UIMAD UR5, UR6, -0x3, UR5 ;  /* 0xfffffffd060578a4 */ /* 0x000fe4000f8e0205 */
[----:B------:R-:W-:-:S04]  /*5420*/  ULOP3.LUT UR4, UR4, UR8, URZ, 0x3c, !UPT ;  /* 0x0000000804047292 */ /* 0x000fc8000f8e3c3f */
[----:B------:R-:W-:Y:S01]  /*5430*/  @UP1 ULOP3.LUT UR4, UR4, 0x1, UR6, 0x78, !UPT ;  /* 0x0000000104041892 */ /* 0x000fe2000f8e7806 */
[----:B---3--:R-:W-:-:S04]  /*5440*/  SHF.R.S32.HI R26, RZ, 0x1f, R25 ;  /* 0x0000001fff1a7819 */ /* 0x008fc80000011419 */
[----:B------:R-:W-:-:S04]  /*5450*/  LEA.HI R26, R26, R25, RZ, 0x7 ;  /* 0x000000191a1a7211 */ /* 0x000fc800078f38ff */
[----:B------:R-:W-:-:S05]  /*5460*/  LOP3.LUT R26, R26, 0xffffff80, RZ, 0xc0, !PT ;  /* 0xffffff801a1a7812 */ /* 0x000fca00078ec0ff */
[----:B------:R-:W-:-:S05]  /*5470*/  IMAD.IADD R26, R25, 0x1, -R26 ;  /* 0x00000001191a7824 */ /* 0x000fca00078e0a1a */
[----:B------:R-:W-:-:S04]  /*5480*/  SHF.R.S32.HI R25, RZ, 0x1f, R26 ;  /* 0x0000001fff197819 */ /* 0x000fc8000001141a */
[----:B------:R-:W-:-:S04]  /*5490*/  LEA.HI R25, R25, R26, RZ, 0x2 ;  /* 0x0000001a19197211 */ /* 0x000fc800078f10ff */
[----:B------:R-:W-:-:S05]  /*54a0*/  LOP3.LUT R25, R25, 0xfffffffc, RZ, 0xc0, !PT ;  /* 0xfffffffc19197812 */ /* 0x000fca00078ec0ff */
[----:B------:R-:W-:-:S04]  /*54b0*/  IMAD.IADD R40, R26, 0x1, -R25 ;  /* 0x000000011a287824 */ /* 0x000fc800078e0a19 */
[----:B------:R-:W-:Y:S01]  /*54c0*/  IMAD.SHL.U32 R32, R40, 0x2, RZ ;  /* 0x0000000228207824 */ /* 0x000fe200078e00ff */
[----:B----45:R-:W-:Y:S06]  /*54d0*/  @!P0 BRA `(.L_x_34) ;  /* 0x000000a8004c8947 */ /* 0x030fec0003800000 */
.L_x_319:
[----:B------:R4:W-:Y:S01]  /*54e0*/  STL [R1+0xa0], R2 ;  /* 0x0000a00201007387 */ /* 0x0009e20000100800 */
[----:B------:R-:W-:Y:S01]  /*54f0*/  ULDC UR8, c[0x0][0x284] ;  /* 0x0000a10000087ab9 */ /* 0x000fe20000000800 */
[----:B------:R-:W-:Y:S01]  /*5500*/  SHF.R.S32.HI R33, RZ, 0x1f, R32 ;  /* 0x0000001fff217819 */ /* 0x000fe20000011420 */
[----:B------:R-:W-:Y:S01]  /*5510*/  ULDC.64 UR6, c[0x0][0x5d0] ;  /* 0x0001740000067ab9 */ /* 0x000fe20000000a00 */
[----:B----4-:R-:W4:Y:S04]  /*5520*/  LDL.LU R2, [R1+0x88] ;  /* 0x0000880001027983 */ /* 0x010f280000300800 */
[----:B------:R0:W-:Y:S04]  /*5530*/  STL [R1+0x9c], R0 ;  /* 0x00009c0001007387 */ /* 0x0001e80000100800 */
[----:B------:R-:W2:Y:S04]  /*5540*/  LDL R227, [R1+0x78] ;  /* 0x0000780001e37983 */ /* 0x000ea80000100800 */
[----:B0-----:R-:W3:Y:S01]  /*5550*/  LDL R0, [R1+0x84] ;  /* 0x0000840001007983 */ /* 0x001ee20000100800 */
[----:B----4-:R-:W-:-:S03]  /*5560*/  IMAD.SHL.U32 R37, R2, 0x100, RZ ;  /* 0x0000010002257824 */ /* 0x010fc600078e00ff */
[----:B------:R0:W5:Y:S01]  /*5570*/  LDL.LU R2, [R1+0xa0] ;  /* 0x0000a00001027983 */ /* 0x0001620000300800 */
[----:B---3--:R-:W-:-:S03]  /*5580*/  IMAD.SHL.U32 R34, R0, 0x40, RZ ;  /* 0x0000004000227824 */ /* 0x008fc600078e00ff */
[----:B------:R0:W5:Y:S02]  /*5590*/  LDL.LU R0, [R1+0x9c] ;  /* 0x00009c0001007983 */ /* 0x0001640000300800 */
[----:B------:R-:W-:Y:S02]  /*55a0*/  ISETP.GE.AND P0, PT, R34, UR8, PT ;  /* 0x0000000822007c0c */ /* 0x000fe4000bf06270 */
[----:B--2---:R-:W-:Y:S02]  /*55b0*/  SHF.R.S32.HI R38, RZ, 0x1f, R227 ;  /* 0x0000001fff267819 */ /* 0x004fe400000114e3 */
[----:B------:R-:W-:Y:S01]  /*55c0*/  ISETP.GE.OR P0, PT, R37, R35, P0 ;  /* 0x000000232500720c */ /* 0x000fe20000706670 */
[----:B------:R-:W-:-:S04]  /*55d0*/  IMAD.WIDE.U32 R24, R227, UR6, R32 ;  /* 0x00000006e3187c25 */ /* 0x000fc8000f8e0020 */
[----:B------:R-:W-:Y:S01]  /*55e0*/  IMAD R26, R38, UR6, RZ ;  /* 0x00000006261a7c24 */ /* 0x000fe2000f8e02ff */
[----:B------:R-:W-:Y:S02]  /*55f0*/  SHF.R.S32.HI R36, RZ, 0x1f, R37 ;  /* 0x0000001fff247819 */ /* 0x000fe40000011425 */
[----:B------:R-:W-:Y:S01]  /*5600*/  IADD3 R24, P1, R37, R24, RZ ;  /* 0x0000001825187210 */ /* 0x000fe20007f3e0ff */
[----:B------:R-:W-:-:S05]  /*5610*/  IMAD R27, R227, UR7, R26 ;  /* 0x00000007e31b7c24 */ /* 0x000fca000f8e021a */
[----:B------:R-:W-:Y:S01]  /*5620*/  IADD3.X R25, R36, R25, R27, P1, !PT ;  /* 0x0000001924197210 */ /* 0x000fe20000ffe41b */
[----:B0-----:R-:W-:Y:S06]  /*5630*/  @P0 BRA `(.L_x_35) ;  /* 0x0000008c00cc0947 */ /* 0x001fec0003800000 */
[----:B------:R0:W-:Y:S01]  /*5640*/  STL.64 [R1+0xa8], R4 ;  /* 0x0000a80401007387 */ /* 0x0001e20000100a00 */
[----:B------:R-:W2:Y:S01]  /*5650*/  LDC.64 R28, c[0x0][0x5c8] ;  /* 0x00017200ff1c7b82 */ /* 0x000ea20000000a00 */
[----:B------:R-:W-:Y:S02]  /*5660*/  ULDC.64 UR6, c[0x0][0x5c0] ;  /* 0x0001700000067ab9 */ /* 0x000fe40000000a00 */
[----:B0-----:R-:W3:Y:S04]  /*5670*/  LDL.64 R4, [R1+0x90] ;  /* 0x0000900001047983 */ /* 0x001ee80000100a00 */
[----:B-----5:R0:W-:Y:S04]  /*5680*/  STL [R1+0xa0], R2 ;  /* 0x0000a00201007387 */ /* 0x0201e80000100800 */
[----:B0-----:R-:W3:Y:S04]  /*5690*/  LDL.LU R2, [R1+0x84] ;  /* 0x0000840001027983 */ /* 0x001ee80000300800 */
[----:B------:R0:W-:Y:S04]  /*56a0*/  STL [R1+0x9c], R0 ;  /* 0x00009c0001007387 */ /* 0x0001e80000100800 */
[----:B0-----:R-:W4:Y:S01]  /*56b0*/  LDL R0, [R1+0x8c] ;  /* 0x00008c0001007983 */ /* 0x001f220000100800 */
[----:B---3--:R-:W-:-:S03]  /*56c0*/  IMAD.WIDE R30, R2, 0x40, R4 ;  /* 0x00000040021e7825 */ /* 0x008fc600078e0204 */
[----:B------:R0:W5:Y:S04]  /*56d0*/  LDL.LU.64 R4, [R1+0xa8] ;  /* 0x0000a80001047983 */ /* 0x0001680000300a00 */
[----:B------:R0:W5:Y:S01]  /*56e0*/  LDL.LU R2, [R1+0xa0] ;  /* 0x0000a00001027983 */ /* 0x0001620000300800 */
[-C--:B--2---:R-:W-:Y:S02]  /*56f0*/  IMAD R26, R31, R28.reuse, RZ ;  /* 0x0000001c1f1a7224 */ /* 0x084fe400078e02ff */
[----:B------:R-:W-:-:S04]  /*5700*/  IMAD.WIDE.U32 R24, R30, R28, R24 ;  /* 0x0000001c1e187225 */ /* 0x000fc800078e0018 */
[----:B------:R-:W-:Y:S01]  /*5710*/  IMAD R27, R30, R29, R26 ;  /* 0x0000001d1e1b7224 */ /* 0x000fe200078e021a */
[----:B------:R-:W-:Y:S01]  /*5720*/  LEA R26, P0, R28, R24, 0x3 ;  /* 0x000000181c1a7211 */ /* 0x000fe200078018ff */
[----:B----4-:R-:W-:Y:S01]  /*5730*/  IMAD.IADD R39, R0, 0x1, -R34 ;  /* 0x0000000100277824 */ /* 0x010fe200078e0a22 */
[----:B------:R-:W-:Y:S01]  /*5740*/  IADD3 R24, P1, R24, UR6, RZ ;  /* 0x0000000618187c10 */ /* 0x000fe2000ff3e0ff */
[----:B------:R0:W5:Y:S01]  /*5750*/  LDL.LU R0, [R1+0x9c] ;  /* 0x00009c0001007983 */ /* 0x0001620000300800 */
[----:B------:R-:W-:Y:S01]  /*5760*/  IMAD.IADD R27, R25, 0x1, R27 ;  /* 0x00000001191b7824 */ /* 0x000fe200078e021b */
[----:B------:R-:W-:-:S04]  /*5770*/  IADD3 R26, P3, R26, UR6, RZ ;  /* 0x000000061a1a7c10 */ /* 0x000fc8000ff7e0ff */
[----:B------:R-:W-:Y:S01]  /*5780*/  LEA.HI.X R29, R28, R27, R29, 0x3, P0 ;  /* 0x0000001b1c1d7211 */ /* 0x000fe200000f1c1d */
[----:B------:R-:W-:Y:S01]  /*5790*/  IMAD R28, R40, -0x2, R35 ;  /* 0xfffffffe281c7824 */ /* 0x000fe200078e0223 */
[----:B------:R-:W-:Y:S01]  /*57a0*/  FSETP.NEU.AND P0, PT, RZ, UR26, PT ;  /* 0x0000001aff007c0b */ /* 0x000fe2000bf0d000 */
[----:B------:R-:W-:Y:S01]  /*57b0*/  BSSY B0, `(.L_x_35) ;  /* 0x00008db000007945 */ /* 0x000fe20003800000 */
[----:B------:R-:W-:Y:S02]  /*57c0*/  IADD3.X R25, R27, UR7, RZ, P1, !PT ;  /* 0x000000071b197c10 */ /* 0x000fe40008ffe4ff */
[----:B------:R-:W-:Y:S01]  /*57d0*/  IADD3.X R27, R29, UR7, RZ, P3, !PT ;  /* 0x000000071d1b7c10 */ /* 0x000fe20009ffe4ff */
[----:B------:R-:W-:-:S08]  /*57e0*/  IMAD.IADD R34, R28, 0x1, -R37 ;  /* 0x000000011c227824 */ /* 0x000fd000078e0a25 */
[----:B0-----:R-:W-:Y:S05]  /*57f0*/  @!P0 BRA `(.L_x_36) ;  /* 0x0000006800d88947 */ /* 0x001fea0003800000 */
[----:B------:R-:W-:Y:S01]  /*5800*/  ULDC.64 UR6, c[0x0][0x5b8] ;  /* 0x00016e0000067ab9 */ /* 0x000fe20000000a00 */
[----:B------:R-:W-:Y:S01]  /*5810*/  ULDC.64 UR8, c[0x0][0x5a8] ;  /* 0x00016a0000087ab9 */ /* 0x000fe20000000a00 */
[----:B------:R-:W-:Y:S01]  /*5820*/  IMAD.WIDE.U32 R32, R227, UR6, R32 ;  /* 0x00000006e3207c25 */ /* 0x000fe2000f8e0020 */
[----:B------:R-:W-:Y:S03]  /*5830*/  BSSY B1, `(.L_x_37) ;  /* 0x0000010000017945 */ /* 0x000fe60003800000 */
[----:B------:R-:W-:Y:S01]  /*5840*/  IMAD R28, R38, UR6, RZ ;  /* 0x00000006261c7c24 */ /* 0x000fe2000f8e02ff */
[----:B------:R-:W-:-:S03]  /*5850*/  IADD3 R32, P0, R37, R32, RZ ;  /* 0x0000002025207210 */ /* 0x000fc60007f1e0ff */
[----:B------:R-:W-:Y:S01]  /*5860*/  IMAD R29, R227, UR7, R28 ;  /* 0x00000007e31d7c24 */ /* 0x000fe2000f8e021c */
[----:B------:R-:W-:Y:S02]  /*5870*/  ULDC.64 UR6, c[0x0][0x5b0] ;  /* 0x00016c0000067ab9 */ /* 0x000fe40000000a00 */
[----:B------:R-:W-:Y:S02]  /*5880*/  IMAD R35, R31, UR6, RZ ;  /* 0x000000061f237c24 */ /* 0x000fe4000f8e02ff */
[----:B------:R-:W-:Y:S02]  /*5890*/  IADD3.X R33, R36, R33, R29, P0, !PT ;  /* 0x0000002124217210 */ /* 0x000fe400007fe41d */
[----:B------:R-:W-:Y:S01]  /*58a0*/  ISETP.GE.AND P0, PT, R39, 0x1, PT ;  /* 0x000000012700780c */ /* 0x000fe20003f06270 */
[C---:B------:R-:W-:Y:S02]  /*58b0*/  IMAD R35, R30.reuse, UR7, R35 ;  /* 0x000000071e237c24 */ /* 0x040fe4000f8e0223 */
[----:B------:R-:W-:Y:S01]  /*58c0*/  IMAD.WIDE.U32 R28, R30, UR6, R32 ;  /* 0x000000061e1c7c25 */ /* 0x000fe2000f8e0020 */
[----:B------:R-:W-:-:S02]  /*58d0*/  ISETP.LT.OR P4, PT, R34, 0x1, !P0 ;  /* 0x000000012200780c */ /* 0x000fc40004781670 */
[----:B------:R-:W-:-:S04]  /*58e0*/  IADD3 R28, P1, R28, UR8, RZ ;  /* 0x000000081c1c7c10 */ /* 0x000fc8000ff3e0ff */
[--C-:B------:R-:W-:Y:S02]  /*58f0*/  IADD3.X R29, R29, UR9, R35.reuse, P1, !PT ;  /* 0x000000091d1d7c10 */ /* 0x100fe40008ffe423 */
[----:B------:R-:W-:-:S05]  /*5900*/  PRMT R35, RZ, 0x7610, R35 ;  /* 0x00007610ff237816 */ /* 0x000fca0000000023 */
[----:B------:R-:W-:Y:S05]  /*5910*/  @P4 BRA `(.L_x_38) ;  /* 0x0000000000044947 */ /* 0x000fea0003800000 */
[----:B------:R0:W5:Y:S02]  /*5920*/  LDG.E.U8 R35, desc[UR22][R28.64] ;  /* 0x000000161c237981 */ /* 0x000164000c1e1100 */
.L_x_38:
[----:B------:R-:W-:Y:S05]  /*5930*/  BSYNC B1 ;  /* 0x0000000000017941 */ /* 0x000fea0003800000 */
.L_x_37:
[----:B-----5:R-:W-:Y:S01]  /*5940*/  LOP3.LUT R35, R35, 0xff, RZ, 0xc0, !PT ;  /* 0x000000ff23237812 */ /* 0x020fe200078ec0ff */
[----:B------:R-:W-:Y:S01]  /*5950*/  BSSY B1, `(.L_x_39) ;  /* 0x000000b000017945 */ /* 0x000fe20003800000 */
[----:B------:R-:W-:Y:S02]  /*5960*/  ISETP.LT.OR P3, PT, R34, 0x2, !P0 ;  /* 0x000000022200780c */ /* 0x000fe40004761670 */
[----:B------:R-:W-:-:S05]  /*5970*/  F2FP.F16.E5M2.UNPACK_B R35, R35 ;  /* 0x00000023ff23723e */ /* 0x000fca00020004ff */
[----:B------:R-:W-:-:S05]  /*5980*/  HADD2.F32 R35, -RZ, R35.H0_H0 ;  /* 0x20000023ff237230 */ /* 0x000fca0000004100 */
[----:B------:R-:W-:-:S04]  /*5990*/  FMUL R35, R35, UR26 ;  /* 0x0000001a23237c20 */ /* 0x000fc80008400000 */
[----:B------:R-:W-:-:S05]  /*59a0*/  FFMA R35, R226, UR25, R35 ;  /* 0x00000019e2237c23 */ /* 0x000fca0008000023 */
[----:B------:R-:W-:Y:S02]  /*59b0*/  F2FP.SATFINITE.E5M2.F32.PACK_AB_MERGE_C R37, RZ, R35, RZ ;  /* 0x00000023ff25723e */ /* 0x000fe400048060ff */
[----:B------:R-:W-:-:S03]  /*59c0*/  PRMT R35, RZ, 0x7610, R35 ;  /* 0x00007610ff237816 */ /* 0x000fc60000000023 */
[----:B------:R2:W-:Y:S01]  /*59d0*/  @!P4 STG.E.U8 desc[UR22][R24.64], R37 ;  /* 0x000000251800c986 */ /* 0x0005e2000c101116 */
[----:B------:R-:W-:Y:S05]  /*59e0*/  @P3 BRA `(.L_x_40) ;  /* 0x0000000000043947 */ /* 0x000fea0003800000 */
[----:B------:R3:W5:Y:S02]  /*59f0*/  LDG.E.U8 R35, desc[UR22][R28.64+0x1] ;  /* 0x000001161c237981 */ /* 0x000764000c1e1100 */
.L_x_40:
[----:B------:R-:W-:Y:S05]  /*5a00*/  BSYNC B1 ;  /* 0x0000000000017941 */ /* 0x000fea0003800000 */
.L_x_39:
[----:B-----5:R-:W-:Y:S01]  /*5a10*/  LOP3.LUT R35, R35, 0xff, RZ, 0xc0, !PT ;  /* 0x000000ff23237812 */ /* 0x020fe200078ec0ff */
[----:B------:R-:W-:Y:S01]  /*5a20*/  BSSY B1, `(.L_x_41) ;  /* 0x0000013000017945 */ /* 0x000fe20003800000 */
[----:B--2---:R-:W-:Y:S02]  /*5a30*/  IADD3 R37, P1, R30, 0x8, RZ ;  /* 0x000000081e257810 */ /* 0x004fe40007f3e0ff */
[----:B------:R-:W-:-:S03]  /*5a40*/  F2FP.F16.E5M2.UNPACK_B R35, R35 ;  /* 0x00000023ff23723e */ /* 0x000fc600020004ff */
[----:B------:R-:W-:Y:S01]  /*5a50*/  IMAD.X R31, RZ, RZ, R31, P1 ;  /* 0x000000ffff1f7224 */ /* 0x000fe200008e061f */
[----:B------:R-:W-:Y:S01]  /*5a60*/  ISETP.GE.AND P1, PT, R39, 0x9, PT ;  /* 0x000000092700780c */ /* 0x000fe20003f26270 */
[----:B------:R-:W-:Y:S02]  /*5a70*/  HADD2.F32 R35, -RZ, R35.H0_H0 ;  /* 0x20000023ff237230 */ /* 0x000fe40000004100 */
[----:B------:R-:W-:Y:S01]  /*5a80*/  IMAD R36, R31, UR6, RZ ;  /* 0x000000061f247c24 */ /* 0x000fe2000f8e02ff */
[----:B------:R-:W-:Y:S01]  /*5a90*/  ISETP.LT.OR P5, PT, R34, 0x1, !P1 ;  /* 0x000000012200780c */ /* 0x000fe20004fa1670 */
[----:B------:R-:W-:-:S04]  /*5aa0*/  IMAD.WIDE.U32 R32, R37, UR6, R32 ;  /* 0x0000000625207c25 */ /* 0x000fc8000f8e0020 */
[----:B------:R-:W-:Y:S01]  /*5ab0*/  FMUL R30, R35, UR26 ;  /* 0x0000001a231e7c20 */ /* 0x000fe20008400000 */
[----:B------:R-:W-:-:S03]  /*5ac0*/  IMAD R37, R37, UR7, R36 ;  /* 0x0000000725257c24 */ /* 0x000fc6000f8e0224 */
[----:B------:R-:W-:Y:S01]  /*5ad0*/  FFMA R225, R225, UR25, R30 ;  /* 0x00000019e1e17c23 */ /* 0x000fe2000800001e */
[----:B------:R-:W-:Y:S02]  /*5ae0*/  IADD3 R30, P4, R32, UR8, RZ ;  /* 0x00000008201e7c10 */ /* 0x000fe4000ff9e0ff */
[----:B------:R-:W-:Y:S02]  /*5af0*/  PRMT R32, RZ, 0x7610, R32 ;  /* 0x00007610ff207816 */ /* 0x000fe40000000020 */
[----:B------:R-:W-:Y:S02]  /*5b00*/  F2FP.SATFINITE.E5M2.F32.PACK_AB_MERGE_C R225, RZ, R225, RZ ;  /* 0x000000e1ffe1723e */ /* 0x000fe400048060ff */
[----:B------:R-:W-:-:S03]  /*5b10*/  IADD3.X R31, R33, UR9, R37, P4, !PT ;  /* 0x00000009211f7c10 */ /* 0x000fc6000a7fe425 */
[----:B------:R2:W-:Y:S01]  /*5b20*/  @!P3 STG.E.U8 desc[UR22][R24.64+0x1], R225 ;  /* 0x000001e11800b986 */ /* 0x0005e2000c101116 */
[----:B------:R-:W-:Y:S05]  /*5b30*/  @P5 BRA `(.L_x_42) ;  /* 0x0000000000045947 */ /* 0x000fea0003800000 */
[----:B------:R4:W5:Y:S02]  /*5b40*/  LDG.E.U8 R32, desc[UR22][R30.64] ;  /* 0x000000161e207981 */ /* 0x000964000c1e1100 */
.L_x_42:
[----:B------:R-:W-:Y:S05]  /*5b50*/  BSYNC B1 ;  /* 0x0000000000017941 */ /* 0x000fea0003800000 */
.L_x_41:
[----:B-----5:R-:W-:Y:S01]  /*5b60*/  LOP3.LUT R32, R32, 0xff, RZ, 0xc0, !PT ;  /* 0x000000ff20207812 */ /* 0x020fe200078ec0ff */
[----:B------:R-:W-:Y:S01]  /*5b70*/  BSSY B1, `(.L_x_43) ;  /* 0x000000b000017945 */ /* 0x000fe20003800000 */
[----:B------:R-:W-:Y:S02]  /*5b80*/  ISETP.LT.OR P3, PT, R34, 0x2, !P1 ;  /* 0x000000022200780c */ /* 0x000fe40004f61670 */
[----:B------:R-:W-:-:S05]  /*5b90*/  F2FP.F16.E5M2.UNPACK_B R32, R32 ;  /* 0x00000020ff20723e */ /* 0x000fca00020004ff */
[----:B------:R-:W-:-:S05]  /*5ba0*/  HADD2.F32 R32, -RZ, R32.H0_H0 ;  /* 0x20000020ff207230 */ /* 0x000fca0000004100 */
[----:B------:R-:W-:Y:S01]  /*5bb0*/  FMUL R33, R32, UR26 ;  /* 0x0000001a20217c20 */ /* 0x000fe20008400000 */
[----:B------:R-:W-:-:S03]  /*5bc0*/  PRMT R32, RZ, 0x7610, R32 ;  /* 0x00007610ff207816 */ /* 0x000fc60000000020 */
[----:B------:R-:W-:-:S05]  /*5bd0*/  FFMA R33, R224, UR25, R33 ;  /* 0x00000019e0217c23 */ /* 0x000fca0008000021 */
[----:B------:R-:W-:-:S05]  /*5be0*/  F2FP.SATFINITE.E5M2.F32.PACK_AB_MERGE_C R33, RZ, R33, RZ ;  /* 0x00000021ff21723e */ /* 0x000fca00048060ff */
[----:B------:R0:W-:Y:S01]  /*5bf0*/  @!P5 STG.E.U8 desc[UR22][R26.64], R33 ;  /* 0x000000211a00d986 */ /* 0x0001e2000c101116 */
[----:B------:R-:W-:Y:S05]  /*5c00*/  @P3 BRA `(.L_x_44) ;  /* 0x0000000000043947 */ /* 0x000fea0003800000 */
[----:B------:R0:W5:Y:S02]  /*5c10*/  LDG.E.U8 R32, desc[UR22][R30.64+0x1] ;  /* 0x000001161e207981 */ /* 0x000164000c1e1100 */
.L_x_44:
[----:B------:R-:W-:Y:S05]  /*5c20*/  BSYNC B1 ;  /* 0x0000000000017941 */ /* 0x000fea0003800000 */
.L_x_43:
[----:B-----5:R-:W-:Y:S01]  /*5c30*/  LOP3.LUT R32, R32, 0xff, RZ, 0xc0, !PT ;  /* 0x000000ff20207812 */ /* 0x020fe200078ec0ff */
[----:B------:R-:W-:Y:S01]  /*5c40*/  BSSY B1, `(.L_x_45) ;  /* 0x000000b000017945 */ /* 0x000fe20003800000 */
[----:B------:R-:W-:Y:S02]  /*5c50*/  ISETP.LT.OR P4, PT, R34, 0x9, !P0 ;  /* 0x000000092200780c */ /* 0x000fe40004781670 */
[----:B------:R-:W-:-:S05]  /*5c60*/  F2FP.F16.E5M2.UNPACK_B R32, R32 ;  /* 0x00000020ff20723e */ /* 0x000fca00020004ff */
[----:B------:R-:W-:-:S05]  /*5c70*/  HADD2.F32 R32, -RZ, R32.H0_H0 ;  /* 0x20000020ff207230 */ /* 0x000fca0000004100 */
[----:B------:R-:W-:-:S04]  /*5c80*/  FMUL R32, R32, UR26 ;  /* 0x0000001a20207c20 */ /* 0x000fc80008400000 */
[----:B------:R-:W-:-:S05]  /*5c90*/  FFMA R32, R223, UR25, R32 ;  /* 0x00000019df207c23 */ /* 0x000fca0008000020 */
[----:B0-----:R-:W-:Y:S02]  /*5ca0*/  F2FP.SATFINITE.E5M2.F32.PACK_AB_MERGE_C R33, RZ, R32, RZ ;  /* 0x00000020ff21723e */ /* 0x001fe400048060ff */
[----:B------:R-:W-:-:S03]  /*5cb0*/  PRMT R32, RZ, 0x7610, R32 ;  /* 0x00007610ff207816 */ /* 0x000fc60000000020 */
[----:B------:R0:W-:Y:S01]  /*5cc0*/  @!P3 STG.E.U8 desc[UR22][R26.64+0x1], R33 ;  /* 0x000001211a00b986 */ /* 0x0001e2000c101116 */
[----:B------:R-:W-:Y:S05]  /*5cd0*/  @P4 BRA `(.L_x_46) ;  /* 0x0000000000044947 */ /* 0x000fea0003800000 */
[----:B------:R0:W5:Y:S02]  /*5ce0*/  LDG.E.U8 R32, desc[UR22][R28.64+0x8] ;  /* 0x000008161c207981 */ /* 0x000164000c1e1100 */
.L_x_46:
[----:B------:R-:W-:Y:S05]  /*5cf0*/  BSYNC B1 ;  /* 0x0000000000017941 */ /* 0x000fea0003800000 */
.L_x_45:
[----:B-----5:R-:W-:Y:S01]  /*5d00*/  LOP3.LUT R32, R32, 0xff, RZ, 0xc0, !PT ;  /* 0x000000ff20207812 */ /* 0x020fe200078ec0ff */
[----:B------:R-:W-:Y:S01]  /*5d10*/  BSSY B1, `(.L_x_47) ;  /* 0x000000b000017945 */ /* 0x000fe20003800000 */
[----:B------:R-:W-:Y:S02]  /*5d20*/  ISETP.LT.OR P3, PT, R34, 0xa, !P0 ;  /* 0x0000000a2200780c */ /* 0x000fe40004761670 */
[----:B------:R-:W-:-:S05]  /*5d30*/  F2FP.F16.E5M2.UNPACK_B R32, R32 ;  /* 0x00000020ff20723e */ /* 0x000fca00020004ff */
[----:B------:R-:W-:-:S05]  /*5d40*/  HADD2.F32 R32, -RZ, R32.H0_H0 ;  /* 0x20000020ff207230 */ /* 0x000fca0000004100 */
[----:B0-----:R-:W-:Y:S01]  /*5d50*/  FMUL R33, R32, UR26 ;  /* 0x0000001a20217c20 */ /* 0x001fe20008400000 */
[----:B------:R-:W-:-:S03]  /*5d60*/  PRMT R32, RZ, 0x7610, R32 ;  /* 0x00007610ff207816 */ /* 0x000fc60000000020 */
[----:B------:R-:W-:-:S05]  /*5d70*/  FFMA R33, R222, UR25, R33 ;  /* 0x00000019de217c23 */ /* 0x000fca0008000021 */
[----:B------:R-:W-:-:S05]  /*5d80*/  F2FP.SATFINITE.E5M2.F32.PACK_AB_MERGE_C R33, RZ, R33, RZ ;  /* 0x00000021ff21723e */ /* 0x000fca00048060ff */
[----:B------:R0:W-:Y:S01]  /*5d90*/  @!P4 STG.E.U8 desc[UR22][R24.64+0x8], R33 ;  /* 0x000008211800c986 */ /* 0x0001e2000c101116 */
[----:B------:R-:W-:Y:S05]  /*5da0*/  @P3 BRA `(.L_x_48) ;  /* 0x0000000000043947 */ /* 0x000fea0003800000 */
[----:B------:R0:W5:Y:S02]  /*5db0*/  LDG.E.U8 R32, desc[UR22][R28.64+0x9] ;  /* 0x000009161c207981 */ /* 0x000164000c1e1100 */
.L_x_48:
[----:B------:R-:W-:Y:S05]  /*5dc0*/  BSYNC B1 ;  /* 0x0000000000017941 */ /* 0x000fea0003800000 */
.L_x_47:
        /* <DEDUP_REMOVED lines=12> */
.L_x_50:
[----:B------:R-:W-:Y:S05]  /*5e90*/  BSYNC B1 ;  /* 0x0000000000017941 */ /* 0x000fea0003800000 */
.L_x_49:
        /* <DEDUP_REMOVED lines=12> */
.L_x_52:
[----:B------:R-:W-:Y:S05]  /*5f60*/  BSYNC B1 ;  /* 0x0000000000017941 */ /* 0x000fea0003800000 */
.L_x_51:
        /* <DEDUP_REMOVED lines=12> */
.L_x_54:
[----:B------:R-:W-:Y:S05]  /*6030*/  BSYNC B1 ;  /* 0x0000000000017941 */ /* 0x000fea0003800000 */
.L_x_53:
        /* <DEDUP_REMOVED lines=12> */
.L_x_56:
[----:B------:R-:W-:Y:S05]  /*6100*/  BSYNC B1 ;  /* 0x0000000000017941 */ /* 0x000fea0003800000 */
.L_x_55:
        /* <DEDUP_REMOVED lines=12> */
.L_x_58:
[----:B------:R-:W-:Y:S05]  /*61d0*/  BSYNC B1 ;  /* 0x0000000000017941 */ /* 0x000fea0003800000 */
.L_x_57:
        /* <DEDUP_REMOVED lines=12> */
.L_x_60:
[----:B------:R-:W-:Y:S05]  /*62a0*/  BSYNC B1 ;  /* 0x0000000000017941 */ /* 0x000fea0003800000 */
.L_x_59:
        /* <DEDUP_REMOVED lines=12> */
.L_x_62:
[----:B------:R-:W-:Y:S05]  /*6370*/  BSYNC B1 ;  /* 0x0000000000017941 */ /* 0x000fea0003800000 */
.L_x_61:
        /* <DEDUP_REMOVED lines=12> */
.L_x_64:
[----:B------:R-:W-:Y:S05]  /*6440*/  BSYNC B1 ;  /* 0x0000000000017941 */ /* 0x000fea0003800000 */
.L_x_63:
        /* <DEDUP_REMOVED lines=12> */
.L_x_66:
[----:B------:R-:W-:Y:S05]  /*6510*/  BSYNC B1 ;  /* 0x0000000000017941 */ /* 0x000fea0003800000 */
.L_x_65:
        /* <DEDUP_REMOVED lines=12> */
.L_x_68:
[----:B------:R-:W-:Y:S05]  /*65e0*/  BSYNC B1 ;  /* 0x0000000000017941 */ /* 0x000fea0003800000 */
.L_x_67:
        /* <DEDUP_REMOVED lines=12> */
.L_x_70:
[----:B------:R-:W-:Y:S05]  /*66b0*/  BSYNC B1 ;  /* 0x0000000000017941 */ /* 0x000fea0003800000 */
.L_x_69:
        /* <DEDUP_REMOVED lines=12> */
.L_x_72:
[----:B------:R-:W-:Y:S05]  /*6780*/  BSYNC B1 ;  /* 0x0000000000017941 */ /* 0x000fea0003800000 */
.L_x_71:
        /* <DEDUP_REMOVED lines=12> */
.L_x_74:
[----:B------:R-:W-:Y:S05]  /*6850*/  BSYNC B1 ;  /* 0x0000000000017941 */ /* 0x000fea0003800000 */
.L_x_73:
        /* <DEDUP_REMOVED lines=12> */
.L_x_76:
[----:B------:R-:W-:Y:S05]  /*6920*/  BSYNC B1 ;  /* 0x0000000000017941 */ /* 0x000fea0003800000 */
.L_x_75:
        /* <DEDUP_REMOVED lines=12> */
.L_x_78:
[----:B------:R-:W-:Y:S05]  /*69f0*/  BSYNC B1 ;  /* 0x0000000000017941 */ /* 0x000fea0003800000 */
.L_x_77:
        /* <DEDUP_REMOVED lines=12> */
.L_x_80:
[----:B------:R-:W-:Y:S05]  /*6ac0*/  BSYNC B1 ;  /* 0x0000000000017941 */ /* 0x000fea0003800000 */
.L_x_79:
        /* <DEDUP_REMOVED lines=12> */
.L_x_82:
[----:B------:R-:W-:Y:S05]  /*6b90*/  BSYNC B1 ;  /* 0x0000000000017941 */ /* 0x000fea0003800000 */
.L_x_81:
        /* <DEDUP_REMOVED lines=12> */
.L_x_84:
[----:B------:R-:W-:Y:S05]  /*6c60*/  BSYNC B1 ;  /* 0x0000000000017941 */ /* 0x000fea0003800000 */
.L_x_83:
        /* <DEDUP_REMOVED lines=12> */
.L_x_86:
[----:B------:R-:W-:Y:S05]  /*6d30*/  BSYNC B1 ;  /* 0x0000000000017941 */ /* 0x000fea0003800000 */
.L_x_85:
        /* <DEDUP_REMOVED lines=12> */
.L_x_88:
[----:B------:R-:W-:Y:S05]  /*6e00*/  BSYNC B1 ;  /* 0x0000000000017941 */ /* 0x000fea0003800000 */
.L_x_87:
        /* <DEDUP_REMOVED lines=12> */
.L_x_90:
[----:B------:R-:W-:Y:S05]  /*6ed0*/  BSYNC B1 ;  /* 0x0000000000017941 */ /* 0x000fea0003800000 */
.L_x_89:
        /* <DEDUP_REMOVED lines=12> */
.L_x_92:
[----:B------:R-:W-:Y:S05]  /*6fa0*/  BSYNC B1 ;  /* 0x0000000000017941 */ /* 0x000fea0003800000 */
.L_x_91:
        /* <DEDUP_REMOVED lines=12> */
.L_x_94:
[----:B------:R-:W-:Y:S05]  /*7070*/  BSYNC B1 ;  /* 0x0000000000017941 */ /* 0x000fea0003800000 */
.L_x_93:
        /* <DEDUP_REMOVED lines=12> */
.L_x_96:
[----:B------:R-:W-:Y:S05]  /*7140*/  BSYNC B1 ;  /* 0x0000000000017941 */ /* 0x000fea0003800000 */
.L_x_95:
        /* <DEDUP_REMOVED lines=12> */
.L_x_98:
[----:B------:R-:W-:Y:S05]  /*7210*/  BSYNC B1 ;  /* 0x0000000000017941 */ /* 0x000fea0003800000 */
.L_x_97:
        /* <DEDUP_REMOVED lines=12> */
.L_x_100:
[----:B------:R-:W-:Y:S05]  /*72e0*/  BSYNC B1 ;  /* 0x0000000000017941 */ /* 0x000fea0003800000 */
.L_x_99:
        /* <DEDUP_REMOVED lines=12> */
.L_x_102:
[----:B------:R-:W-:Y:S05]  /*73b0*/  BSYNC B1 ;  /* 0x0000000000017941 */ /* 0x000fea0003800000 */
.L_x_101:
        /* <DEDUP_REMOVED lines=12> */
.L_x_104:
[----:B------:R-:W-:Y:S05]  /*7480*/  BSYNC B1 ;  /* 0x0000000000017941 */ /* 0x000fea0003800000 */
.L_x_103:
        /* <DEDUP_REMOVED lines=12> */
.L_x_106:
[----:B------:R-:W-:Y:S05]  /*7550*/  BSYNC B1 ;  /* 0x0000000000017941 */ /* 0x000fea0003800000 */
.L_x_105:
        /* <DEDUP_REMOVED lines=12> */
.L_x_108:
[----:B------:R-:W-:Y:S05]  /*7620*/  BSYNC B1 ;  /* 0x0000000000017941 */ /* 0x000fea0003800000 */
.L_x_107:
        /* <DEDUP_REMOVED lines=12> */
.L_x_110:
[----:B------:R-:W-:Y:S05]  /*76f0*/  BSYNC B1 ;  /* 0x0000000000017941 */ /* 0x000fea0003800000 */
.L_x_109:
        /* <DEDUP_REMOVED lines=12> */
.L_x_112:
[----:B------:R-:W-:Y:S05]  /*77c0*/  BSYNC B1 ;  /* 0x0000000000017941 */ /* 0x000fea0003800000 */
.L_x_111:
        /* <DEDUP_REMOVED lines=12> */
.L_x_114:
[----:B------:R-:W-:Y:S05]  /*7890*/  BSYNC B1 ;  /* 0x0000000000017941 */ /* 0x000fea0003800000 */
.L_x_113:
        /* <DEDUP_REMOVED lines=12> */
.L_x_116:
[----:B------:R-:W-:Y:S05]  /*7960*/  BSYNC B1 ;  /* 0x0000000000017941 */ /* 0x000fea0003800000 */
.L_x_115:
        /* <DEDUP_REMOVED lines=12> */
.L_x_118:
[----:B------:R-:W-:Y:S05]  /*7a30*/  BSYNC B1 ;  /* 0x0000000000017941 */ /* 0x000fea0003800000 */
.L_x_117:
        /* <DEDUP_REMOVED lines=12> */
.L_x_120:
[----:B------:R-:W-:Y:S05]  /*7b00*/  BSYNC B1 ;  /* 0x0000000000017941 */ /* 0x000fea0003800000 */
.L_x_119:
        /* <DEDUP_REMOVED lines=12> */
.L_x_122:
[----:B------:R-:W-:Y:S05]  /*7bd0*/  BSYNC B1 ;  /* 0x0000000000017941 */ /* 0x000fea0003800000 */
.L_x_121:
        /* <DEDUP_REMOVED lines=12> */
.L_x_124:
[----:B------:R-:W-:Y:S05]  /*7ca0*/  BSYNC B1 ;  /* 0x0000000000017941 */ /* 0x000fea0003800000 */
.L_x_123:
        /* <DEDUP_REMOVED lines=12> */
.L_x_126:
[----:B------:R-:W-:Y:S05]  /*7d70*/  BSYNC B1 ;  /* 0x0000000000017941 */ /* 0x000fea0003800000 */
.L_x_125:
        /* <DEDUP_REMOVED lines=12> */
.L_x_128:
[----:B------:R-:W-:Y:S05]  /*7e40*/  BSYNC B1 ;  /* 0x0000000000017941 */ /* 0x000fea0003800000 */
.L_x_127:
        /* <DEDUP_REMOVED lines=12> */
.L_x_130:
[----:B------:R-:W-:Y:S05]  /*7f10*/  BSYNC B1 ;  /* 0x0000000000017941 */ /* 0x000fea0003800000 */
.L_x_129:
        /* <DEDUP_REMOVED lines=12> */
.L_x_132:
[----:B------:R-:W-:Y:S05]  /*7fe0*/  BSYNC B1 ;  /* 0x0000000000017941 */ /* 0x000fea0003800000 */
.L_x_131:
        /* <DEDUP_REMOVED lines=12> */
.L_x_134:
[----:B------:R-:W-:Y:S05]  /*80b0*/  BSYNC B1 ;  /* 0x0000000000017941 */ /* 0x000fea0003800000 */
.L_x_133:
        /* <DEDUP_REMOVED lines=12> */
.L_x_136:
[----:B------:R-:W-:Y:S05]  /*8180*/  BSYNC B1 ;  /* 0x0000000000017941 */ /* 0x000fea0003800000 */
.L_x_135:
        /* <DEDUP_REMOVED lines=12> */
.L_x_138:
[----:B------:R-:W-:Y:S05]  /*8250*/  BSYNC B1 ;  /* 0x0000000000017941 */ /* 0x000fea0003800000 */
.L_x_137:
        /* <DEDUP_REMOVED lines=12> */
.L_x_140:
[----:B------:R-:W-:Y:S05]  /*8320*/  BSYNC B1 ;  /* 0x0000000000017941 */ /* 0x000fea0003800000 */
.L_x_139:
        /* <DEDUP_REMOVED lines=12> */
.L_x_142:
[----:B------:R-:W-:Y:S05]  /*83f0*/  BSYNC B1 ;  /* 0x0000000000017941 */ /* 0x000fea0003800000 */
.L_x_141:
        /* <DEDUP_REMOVED lines=12> */
.L_x_144:
[----:B------:R-:W-:Y:S05]  /*84c0*/  BSYNC B1 ;  /* 0x0000000000017941 */ /* 0x000fea0003800000 */
.L_x_143:
        /* <DEDUP_REMOVED lines=12> */
.L_x_146:
[----:B------:R-:W-:Y:S05]  /*8590*/  BSYNC B1 ;  /* 0x0000000000017941 */ /* 0x000fea0003800000 */
.L_x_145:
        /* <DEDUP_REMOVED lines=12> */
.L_x_148:
[----:B------:R-:W-:Y:S05]  /*8660*/  BSYNC B1 ;  /* 0x0000000000017941 */ /* 0x000fea0003800000 */
.L_x_147:
        /* <DEDUP_REMOVED lines=12> */
.L_x_150:
[----:B------:R-:W-:Y:S05]  /*8730*/  BSYNC B1 ;  /* 0x0000000000017941 */ /* 0x000fea0003800000 */
.L_x_149:
        /* <DEDUP_REMOVED lines=12> */
.L_x_152:
[----:B------:R-:W-:Y:S05]  /*8800*/  BSYNC B1 ;  /* 0x0000000000017941 */ /* 0x000fea0003800000 */
.L_x_151:
        /* <DEDUP_REMOVED lines=12> */
.L_x_154:
[----:B------:R-:W-:Y:S05]  /*88d0*/  BSYNC B1 ;  /* 0x0000000000017941 */ /* 0x000fea0003800000 */
.L_x_153:
        /* <DEDUP_REMOVED lines=12> */
.L_x_156:
[----:B------:R-:W-:Y:S05]  /*89a0*/  BSYNC B1 ;  /* 0x0000000000017941 */ /* 0x000fea0003800000 */
.L_x_155:
        /* <DEDUP_REMOVED lines=12> */
.L_x_158:
[----:B------:R-:W-:Y:S05]  /*8a70*/  BSYNC B1 ;  /* 0x0000000000017941 */ /* 0x000fea0003800000 */
.L_x_157:
        /* <DEDUP_REMOVED lines=12> */
.L_x_160:
[----:B------:R-:W-:Y:S05]  /*8b40*/  BSYNC B1 ;  /* 0x0000000000017941 */ /* 0x000fea0003800000 */
.L_x_159:
        /* <DEDUP_REMOVED lines=12> */
.L_x_162:
[----:B------:R-:W-:Y:S05]  /*8c10*/  BSYNC B1 ;  /* 0x0000000000017941 */ /* 0x000fea0003800000 */
.L_x_161:
        /* <DEDUP_REMOVED lines=12> */
.L_x_164:
[----:B------:R-:W-:Y:S05]  /*8ce0*/  BSYNC B1 ;  /* 0x0000000000017941 */ /* 0x000fea0003800000 */
.L_x_163:
        /* <DEDUP_REMOVED lines=12> */
.L_x_166:
[----:B------:R-:W-:Y:S05]  /*8db0*/  BSYNC B1 ;  /* 0x0000000000017941 */ /* 0x000fea0003800000 */
.L_x_165:
        /* <DEDUP_REMOVED lines=12> */
.L_x_168:
[----:B------:R-:W-:Y:S05]  /*8e80*/  BSYNC B1 ;  /* 0x0000000000017941 */ /* 0x000fea0003800000 */
.L_x_167:
        /* <DEDUP_REMOVED lines=12> */
.L_x_170:
[----:B------:R-:W-:Y:S05]  /*8f50*/  BSYNC B1 ;  /* 0x0000000000017941 */ /* 0x000fea0003800000 */
.L_x_169:
        /* <DEDUP_REMOVED lines=12> */
.L_x_172:
[----:B------:R-:W-:Y:S05]  /*9020*/  BSYNC B1 ;  /* 0x0000000000017941 */ /* 0x000fea0003800000 */
.L_x_171:
        /* <DEDUP_REMOVED lines=12> */
.L_x_174:
[----:B------:R-:W-:Y:S05]  /*90f0*/  BSYNC B1 ;  /* 0x0000000000017941 */ /* 0x000fea0003800000 */
.L_x_173:
        /* <DEDUP_REMOVED lines=12> */
.L_x_176:
[----:B------:R-:W-:Y:S05]  /*91c0*/  BSYNC B1 ;  /* 0x0000000000017941 */ /* 0x000fea0003800000 */
.L_x_175:
        /* <DEDUP_REMOVED lines=12> */
.L_x_178:
[----:B------:R-:W-:Y:S05]  /*9290*/  BSYNC B1 ;  /* 0x0000000000017941 */ /* 0x000fea0003800000 */
.L_x_177:
        /* <DEDUP_REMOVED lines=12> */
.L_x_180:
[----:B------:R-:W-:Y:S05]  /*9360*/  BSYNC B1 ;  /* 0x0000000000017941 */ /* 0x000fea0003800000 */
.L_x_179:
        /* <DEDUP_REMOVED lines=12> */
.L_x_182:
[----:B------:R-:W-:Y:S05]  /*9430*/  BSYNC B1 ;  /* 0x0000000000017941 */ /* 0x000fea0003800000 */
.L_x_181:
        /* <DEDUP_REMOVED lines=12> */
.L_x_184:
[----:B------:R-:W-:Y:S05]  /*9500*/  BSYNC B1 ;  /* 0x0000000000017941 */ /* 0x000fea0003800000 */
.L_x_183:
        /* <DEDUP_REMOVED lines=12> */
.L_x_186:
[----:B------:R-:W-:Y:S05]  /*95d0*/  BSYNC B1 ;  /* 0x0000000000017941 */ /* 0x000fea0003800000 */
.L_x_185:
        /* <DEDUP_REMOVED lines=12> */
.L_x_188:
[----:B------:R-:W-:Y:S05]  /*96a0*/  BSYNC B1 ;  /* 0x0000000000017941 */ /* 0x000fea0003800000 */
.L_x_187:
[----:B-----5:R-:W-:Y:S01]  /*96b0*/  LOP3.LUT R32, R32, 0xff, RZ, 0xc0, !PT ;  /* 0x000000ff20207812 */ /* 0x020fe200078ec0ff */
[----:B------:R-:W-:Y:S01]  /*96c0*/  BSSY B1, `(.L_x_189) ;  /* 0x000000b000017945 */ /* 0x000fe20003800000 */
[----:B------:R-:W-:Y:S02]  /*96d0*/  ISETP.LT.OR P4, PT, R34, 0x99, !P0 ;  /* 0x000000992200780c */ /* 0x000fe40004781670 */
[----:B------:R-:W-:-:S05]  /*96e0*/  F2FP.F16.E5M2.UNPACK_B R32, R32 ;  /* 0x00000020ff20723e */ /* 0x000fca00020004ff */
[----:B------:R-:W-:-:S05]  /*96f0*/  HADD2.F32 R32, -RZ, R32.H0_H0 ;  /* 0x20000020ff207230 */ /* 0x000fca0000004100 */
[----:B------:R-:W-:-:S04]  /*9700*/  FMUL R32, R32, UR26 ;  /* 0x0000001a20207c20 */ /* 0x000fc80008400000 */
[----:B------:R-:W-:Y:S01]  /*9710*/  FFMA R32, R23, UR25, R32 ;  /* 0x0000001917207c23 */ /* 0x000fe20008000020 */
[----:B------:R-:W-:-:S04]  /*9720*/  PRMT R23, RZ, 0x7610, R23 ;  /* 0x00007610ff177816 */ /* 0x000fc80000000017 */
[----:B0-----:R-:W-:-:S05]  /*9730*/  F2FP.SATFINITE.E5M2.F32.PACK_AB_MERGE_C R33, RZ, R32, RZ ;  /* 0x00000020ff21723e */ /* 0x001fca00048060ff */
[----:B------:R0:W-:Y:S01]  /*9740*/  @!P3 STG.E.U8 desc[UR22][R26.64+0x91], R33 ;  /* 0x000091211a00b986 */ /* 0x0001e2000c101116 */
[----:B------:R-:W-:Y:S05]  /*9750*/  @P4 BRA `(.L_x_190) ;  /* 0x0000000000044947 */ /* 0x000fea0003800000 */
[----:B------:R0:W5:Y:S02]  /*9760*/  LDG.E.U8 R23, desc[UR22][R28.64+0x98] ;  /* 0x000098161c177981 */ /* 0x000164000c1e1100 */
.L_x_190:
[----:B------:R-:W-:Y:S05]  /*9770*/  BSYNC B1 ;  /* 0x0000000000017941 */ /* 0x000fea0003800000 */
.L_x_189:
        /* <DEDUP_REMOVED lines=8> */
[----:B------:R-:W-:-:S05]  /*9800*/  F2FP.SATFINITE.E5M2.F32.PACK_AB_MERGE_C R23, RZ, R23, RZ ;  /* 0x00000017ff17723e */ /* 0x000fca00048060ff */
[----:B------:R0:W-:Y:S01]  /*9810*/  @!P4 STG.E.U8 desc[UR22][R24.64+0x98], R23 ;  /* 0x000098171800c986 */ /* 0x0001e2000c101116 */
[----:B------:R-:W-:Y:S05]  /*9820*/  @P3 BRA `(.L_x_192) ;  /* 0x0000000000043947 */ /* 0x000fea0003800000 */
[----:B------:R0:W5:Y:S02]  /*9830*/  LDG.E.U8 R22, desc[UR22][R28.64+0x99] ;  /* 0x000099161c167981 */ /* 0x000164000c1e1100 */
.L_x_192:
[----:B------:R-:W-:Y:S05]  /*9840*/  BSYNC B1 ;  /* 0x0000000000017941 */ /* 0x000fea0003800000 */
.L_x_191:
        /* <DEDUP_REMOVED lines=12> */
.L_x_194:
[----:B------:R-:W-:Y:S05]  /*9910*/  BSYNC B1 ;  /* 0x0000000000017941 */ /* 0x000fea0003800000 */
.L_x_193:
        /* <DEDUP_REMOVED lines=12> */
.L_x_196:
[----:B------:R-:W-:Y:S05]  /*99e0*/  BSYNC B1 ;  /* 0x0000000000017941 */ /* 0x000fea0003800000 */
.L_x_195:
        /* <DEDUP_REMOVED lines=12> */
.L_x_198:
[----:B------:R-:W-:Y:S05]  /*9ab0*/  BSYNC B1 ;  /* 0x0000000000017941 */ /* 0x000fea0003800000 */
.L_x_197:
        /* <DEDUP_REMOVED lines=12> */
.L_x_200:
[----:B------:R-:W-:Y:S05]  /*9b80*/  BSYNC B1 ;  /* 0x0000000000017941 */ /* 0x000fea0003800000 */
.L_x_199:
        /* <DEDUP_REMOVED lines=12> */
.L_x_202:
[----:B------:R-:W-:Y:S05]  /*9c50*/  BSYNC B1 ;  /* 0x0000000000017941 */ /* 0x000fea0003800000 */
.L_x_201:
        /* <DEDUP_REMOVED lines=12> */
.L_x_204:
[----:B------:R-:W-:Y:S05]  /*9d20*/  BSYNC B1 ;  /* 0x0000000000017941 */ /* 0x000fea0003800000 */
.L_x_203:
        /* <DEDUP_REMOVED lines=12> */
.L_x_206:
[----:B------:R-:W-:Y:S05]  /*9df0*/  BSYNC B1 ;  /* 0x0000000000017941 */ /* 0x000fea0003800000 */
.L_x_205:
        /* <DEDUP_REMOVED lines=12> */
.L_x_208:
[----:B------:R-:W-:Y:S05]  /*9ec0*/  BSYNC B1 ;  /* 0x0000000000017941 */ /* 0x000fea0003800000 */
.L_x_207:
        /* <DEDUP_REMOVED lines=12> */
.L_x_210:
[----:B------:R-:W-:Y:S05]  /*9f90*/  BSYNC B1 ;  /* 0x0000000000017941 */ /* 0x000fea0003800000 */
.L_x_209:
        /* <DEDUP_REMOVED lines=12> */
.L_x_212:
[----:B------:R-:W-:Y:S05]  /*a060*/  BSYNC B1 ;  /* 0x0000000000017941 */ /* 0x000fea0003800000 */
.L_x_211:
        /* <DEDUP_REMOVED lines=12> */
.L_x_214:
[----:B------:R-:W-:Y:S05]  /*a130*/  BSYNC B1 ;  /* 0x0000000000017941 */ /* 0x000fea0003800000 */
.L_x_213:
        /* <DEDUP_REMOVED lines=12> */
.L_x_216:
[----:B------:R-:W-:Y:S05]  /*a200*/  BSYNC B1 ;  /* 0x0000000000017941 */ /* 0x000fea0003800000 */
.L_x_215:
        /* <DEDUP_REMOVED lines=12> */
.L_x_218:
[----:B------:R-:W-:Y:S05]  /*a2d0*/  BSYNC B1 ;  /* 0x0000000000017941 */ /* 0x000fea0003800000 */
.L_x_217:
        /* <DEDUP_REMOVED lines=12> */
.L_x_220:
[----:B------:R-:W-:Y:S05]  /*a3a0*/  BSYNC B1 ;  /* 0x0000000000017941 */ /* 0x000fea0003800000 */
.L_x_219:
        /* <DEDUP_REMOVED lines=12> */
.L_x_222:
[----:B------:R-:W-:Y:S05]  /*a470*/  BSYNC B1 ;  /* 0x0000000000017941 */ /* 0x000fea0003800000 */
.L_x_221:
        /* <DEDUP_REMOVED lines=12> */
.L_x_224:
[----:B------:R-:W-:Y:S05]  /*a540*/  BSYNC B1 ;  /* 0x0000000000017941 */ /* 0x000fea0003800000 */
.L_x_223:
        /* <DEDUP_REMOVED lines=12> */
.L_x_226:
[----:B------:R-:W-:Y:S05]  /*a610*/  BSYNC B1 ;  /* 0x0000000000017941 */ /* 0x000fea0003800000 */
.L_x_225:
        /* <DEDUP_REMOVED lines=12> */
.L_x_228:
[----:B------:R-:W-:Y:S05]  /*a6e0*/  BSYNC B1 ;  /* 0x0000000000017941 */ /* 0x000fea0003800000 */
.L_x_227:
        /* <DEDUP_REMOVED lines=12> */
.L_x_230:
[----:B------:R-:W-:Y:S05]  /*a7b0*/  BSYNC B1 ;  /* 0x0000000000017941 */ /* 0x000fea0003800000 */
.L_x_229:
        /* <DEDUP_REMOVED lines=12> */
.L_x_232:
[----:B------:R-:W-:Y:S05]  /*a880*/  BSYNC B1 ;  /* 0x0000000000017941 */ /* 0x000fea0003800000 */
.L_x_231:
[----:B-----5:R-:W-:Y:S01]  /*a890*/  LOP3.LUT R2, R2, 0xff, RZ, 0xc0, !PT ;  /* 0x000000ff02027812 */ /* 0x020fe200078ec0ff */
[----:B------:R-:W-:Y:S01]  /*a8a0*/  BSSY B1, `(.L_x_233) ;  /* 0x000000b000017945 */ /* 0x000fe20003800000 */
[----:B------:R-:W-:Y:S02]  /*a8b0*/  ISETP.LT.OR P4, PT, R34, 0xc1, !P1 ;  /* 0x000000c12200780c */ /* 0x000fe40004f81670 */
[----:B------:R-:W-:-:S05]  /*a8c0*/  F2FP.F16.E5M2.UNPACK_B R2, R2 ;  /* 0x00000002ff02723e */ /* 0x000fca00020004ff */
[----:B------:R-:W-:-:S05]  /*a8d0*/  HADD2.F32 R2, -RZ, R2.H0_H0 ;  /* 0x20000002ff027230 */ /* 0x000fca0000004100 */
[----:B0-----:R-:W-:-:S04]  /*a8e0*/  FMUL R3, R2, UR26 ;  /* 0x0000001a02037c20 */ /* 0x001fc80008400000 */
[----:B------:R-:W-:Y:S01]  /*a8f0*/  FFMA R3, R0, UR25, R3 ;  /* 0x0000001900037c23 */ /* 0x000fe20008000003 */
[----:B------:R-:W-:-:S04]  /*a900*/  PRMT R0, RZ, 0x7610, R0 ;  /* 0x00007610ff007816 */ /* 0x000fc80000000000 */
[----:B------:R-:W-:-:S05]  /*a910*/  F2FP.SATFINITE.E5M2.F32.PACK_AB_MERGE_C R3, RZ, R3, RZ ;  /* 0x00000003ff03723e */ /* 0x000fca00048060ff */
[----:B------:R0:W-:Y:S01]  /*a920*/  @!P3 STG.E.U8 desc[UR22][R24.64+0xc1], R3 ;  /* 0x0000c1031800b986 */ /* 0x0001e2000c101116 */
[----:B------:R-:W-:Y:S05]  /*a930*/  @P4 BRA `(.L_x_234) ;  /* 0x0000000000044947 */ /* 0x000fea0003800000 */
[----:B------:R0:W5:Y:S02]  /*a940*/  LDG.E.U8 R0, desc[UR22][R30.64+0xc0] ;  /* 0x0000c0161e007981 */ /* 0x000164000c1e1100 */
.L_x_234:
[----:B------:R-:W-:Y:S05]  /*a950*/  BSYNC B1 ;  /* 0x0000000000017941 */ /* 0x000fea0003800000 */
.L_x_233:
[----:B------:R-:W2:Y:S01]  /*a960*/  LDL.LU R2, [R1] ;  /* 0x0000000001027983 */ /* 0x000ea20000300800 */
[----:B-----5:R-:W-:Y:S01]  /*a970*/  LOP3.LUT R0, R0, 0xff, RZ, 0xc0, !PT ;  /* 0x000000ff00007812 */ /* 0x020fe200078ec0ff */
[----:B------:R-:W-:Y:S01]  /*a980*/  BSSY B1, `(.L_x_235) ;  /* 0x000000b000017945 */ /* 0x000fe20003800000 */
[----:B------:R-:W-:Y:S02]  /*a990*/  ISETP.LT.OR P3, PT, R34, 0xc2, !P1 ;  /* 0x000000c22200780c */ /* 0x000fe40004f61670 */
[----:B------:R-:W-:-:S05]  /*a9a0*/  F2FP.F16.E5M2.UNPACK_B R0, R0 ;  /* 0x00000000ff00723e */ /* 0x000fca00020004ff */
[----:B------:R-:W-:-:S05]  /*a9b0*/  HADD2.F32 R0, -RZ, R0.H0_H0 ;  /* 0x20000000ff007230 */ /* 0x000fca0000004100 */
[----:B------:R-:W-:-:S04]  /*a9c0*/  FMUL R0, R0, UR26 ;  /* 0x0000001a00007c20 */ /* 0x000fc80008400000 */
[----:B--2---:R-:W-:-:S05]  /*a9d0*/  FFMA R0, R2, UR25, R0 ;  /* 0x0000001902007c23 */ /* 0x004fca0008000000 */
[----:B0-----:R-:W-:Y:S02]  /*a9e0*/  F2FP.SATFINITE.E5M2.F32.PACK_AB_MERGE_C R3, RZ, R0, RZ ;  /* 0x00000000ff03723e */ /* 0x001fe400048060ff */
[----:B------:R-:W-:-:S03]  /*a9f0*/  PRMT R0, RZ, 0x7610, R0 ;  /* 0x00007610ff007816 */ /* 0x000fc60000000000 */
[----:B------:R0:W-:Y:S01]  /*aa00*/  @!P4 STG.E.U8 desc[UR22][R26.64+0xc0], R3 ;  /* 0x0000c0031a00c986 */ /* 0x0001e2000c101116 */
[----:B------:R-:W-:Y:S05]  /*aa10*/  @P3 BRA `(.L_x_236) ;  /* 0x0000000000043947 */ /* 0x000fea0003800000 */
[----:B------:R2:W5:Y:S02]  /*aa20*/  LDG.E.U8 R0, desc[UR22][R30.64+0xc1] ;  /* 0x0000c1161e007981 */ /* 0x000564000c1e1100 */
.L_x_236:
[----:B------:R-:W-:Y:S05]  /*aa30*/  BSYNC B1 ;  /* 0x0000000000017941 */ /* 0x000fea0003800000 */
.L_x_235:
[----:B------:R-:W3:Y:S01]  /*aa40*/  LDL.LU R2, [R1+0x4] ;  /* 0x0000040001027983 */ /* 0x000ee20000300800 */
[----:B-----5:R-:W-:Y:S01]  /*aa50*/  LOP3.LUT R0, R0, 0xff, RZ, 0xc0, !PT ;  /* 0x000000ff00007812 */ /* 0x020fe200078ec0ff */
[----:B------:R-:W-:Y:S01]  /*aa60*/  BSSY B1, `(.L_x_237) ;  /* 0x000000b000017945 */ /* 0x000fe20003800000 */
[----:B------:R-:W-:Y:S02]  /*aa70*/  ISETP.LT.OR P4, PT, R34, 0xc9, !P0 ;  /* 0x000000c92200780c */ /* 0x000fe40004781670 */
[----:B------:R-:W-:-:S05]  /*aa80*/  F2FP.F16.E5M2.UNPACK_B R0, R0 ;  /* 0x00000000ff00723e */ /* 0x000fca00020004ff */
[----:B------:R-:W-:-:S05]  /*aa90*/  HADD2.F32 R0, -RZ, R0.H0_H0 ;  /* 0x20000000ff007230 */ /* 0x000fca0000004100 */
[----:B------:R-:W-:-:S04]  /*aaa0*/  FMUL R0, R0, UR26 ;  /* 0x0000001a00007c20 */ /* 0x000fc80008400000 */
[----:B---3--:R-:W-:-:S05]  /*aab0*/  FFMA R0, R2, UR25, R0 ;  /* 0x0000001902007c23 */ /* 0x008fca0008000000 */
[----:B0-----:R-:W-:Y:S02]  /*aac0*/  F2FP.SATFINITE.E5M2.F32.PACK_AB_MERGE_C R3, RZ, R0, RZ ;  /* 0x00000000ff03723e */ /* 0x001fe400048060ff */
[----:B------:R-:W-:-:S03]  /*aad0*/  PRMT R0, RZ, 0x7610, R0 ;  /* 0x00007610ff007816 */ /* 0x000fc60000000000 */
[----:B------:R0:W-:Y:S01]  /*aae0*/  @!P3 STG.E.U8 desc[UR22][R26.64+0xc1], R3 ;  /* 0x0000c1031a00b986 */ /* 0x0001e2000c101116 */
[----:B------:R-:W-:Y:S05]  /*aaf0*/  @P4 BRA `(.L_x_238) ;  /* 0x0000000000044947 */ /* 0x000fea0003800000 */
[----:B------:R3:W5:Y:S02]  /*ab00*/  LDG.E.U8 R0, desc[UR22][R28.64+0xc8] ;  /* 0x0000c8161c007981 */ /* 0x000764000c1e1100 */
.L_x_238:
[----:B------:R-:W-:Y:S05]  /*ab10*/  BSYNC B1 ;  /* 0x0000000000017941 */ /* 0x000fea0003800000 */
.L_x_237:
[----:B------:R-:W2:Y:S01]  /*ab20*/  LDL.LU R2, [R1+0x8] ;  /* 0x0000080001027983 */ /* 0x000ea20000300800 */
        /* <DEDUP_REMOVED lines=12> */
.L_x_240:
[----:B------:R-:W-:Y:S05]  /*abf0*/  BSYNC B1 ;  /* 0x0000000000017941 */ /* 0x000fea0003800000 */
.L_x_239:
        /* <DEDUP_REMOVED lines=13> */
.L_x_242:
[----:B------:R-:W-:Y:S05]  /*acd0*/  BSYNC B1 ;  /* 0x0000000000017941 */ /* 0x000fea0003800000 */
.L_x_241:
        /* <DEDUP_REMOVED lines=13> */
.L_x_244:
[----:B------:R-:W-:Y:S05]  /*adb0*/  BSYNC B1 ;  /* 0x0000000000017941 */ /* 0x000fea0003800000 */
.L_x_243:
        /* <DEDUP_REMOVED lines=13> */
.L_x_246:
[----:B------:R-:W-:Y:S05]  /*ae90*/  BSYNC B1 ;  /* 0x0000000000017941 */ /* 0x000fea0003800000 */
.L_x_245:
        /* <DEDUP_REMOVED lines=13> */
.L_x_248:
[----:B------:R-:W-:Y:S05]  /*af70*/  BSYNC B1 ;  /* 0x0000000000017941 */ /* 0x000fea0003800000 */
.L_x_247:
        /* <DEDUP_REMOVED lines=13> */
.L_x_250:
[----:B------:R-:W-:Y:S05]  /*b050*/  BSYNC B1 ;  /* 0x0000000000017941 */ /* 0x000fea0003800000 */
.L_x_249:
        /* <DEDUP_REMOVED lines=13> */
.L_x_252:
[----:B------:R-:W-:Y:S05]  /*b130*/  BSYNC B1 ;  /* 0x0000000000017941 */ /* 0x000fea0003800000 */
.L_x_251:
        /* <DEDUP_REMOVED lines=13> */
.L_x_254:
[----:B------:R-:W-:Y:S05]  /*b210*/  BSYNC B1 ;  /* 0x0000000000017941 */ /* 0x000fea0003800000 */
.L_x_253:
        /* <DEDUP_REMOVED lines=13> */
.L_x_256:
[----:B------:R-:W-:Y:S05]  /*b2f0*/  BSYNC B1 ;  /* 0x0000000000017941 */ /* 0x000fea0003800000 */
.L_x_255:
        /* <DEDUP_REMOVED lines=13> */
.L_x_258:
[----:B------:R-:W-:Y:S05]  /*b3d0*/  BSYNC B1 ;  /* 0x0000000000017941 */ /* 0x000fea0003800000 */
.L_x_257:
        /* <DEDUP_REMOVED lines=13> */
.L_x_260:
[----:B------:R-:W-:Y:S05]  /*b4b0*/  BSYNC B1 ;  /* 0x0000000000017941 */ /* 0x000fea0003800000 */
.L_x_259:
        /* <DEDUP_REMOVED lines=13> */
.L_x_262:
[----:B------:R-:W-:Y:S05]  /*b590*/  BSYNC B1 ;  /* 0x0000000000017941 */ /* 0x000fea0003800000 */
.L_x_261:
        /* <DEDUP_REMOVED lines=13> */
.L_x_264:
[----:B------:R-:W-:Y:S05]  /*b670*/  BSYNC B1 ;  /* 0x0000000000017941 */ /* 0x000fea0003800000 */
.L_x_263:
        /* <DEDUP_REMOVED lines=13> */
.L_x_266:
[----:B------:R-:W-:Y:S05]  /*b750*/  BSYNC B1 ;  /* 0x0000000000017941 */ /* 0x000fea0003800000 */
.L_x_265:
        /* <DEDUP_REMOVED lines=13> */
.L_x_268:
[----:B------:R-:W-:Y:S05]  /*b830*/  BSYNC B1 ;  /* 0x0000000000017941 */ /* 0x000fea0003800000 */
.L_x_267:
        /* <DEDUP_REMOVED lines=13> */
.L_x_270:
[----:B------:R-:W-:Y:S05]  /*b910*/  BSYNC B1 ;  /* 0x0000000000017941 */ /* 0x000fea0003800000 */
.L_x_269:
        /* <DEDUP_REMOVED lines=13> */
.L_x_272:
[----:B------:R-:W-:Y:S05]  /*b9f0*/  BSYNC B1 ;  /* 0x0000000000017941 */ /* 0x000fea0003800000 */
.L_x_271:
        /* <DEDUP_REMOVED lines=13> */
.L_x_274:
[----:B------:R-:W-:Y:S05]  /*bad0*/  BSYNC B1 ;  /* 0x0000000000017941 */ /* 0x000fea0003800000 */
.L_x_273:
        /* <DEDUP_REMOVED lines=13> */
.L_x_276:
[----:B------:R-:W-:Y:S05]  /*bbb0*/  BSYNC B1 ;  /* 0x0000000000017941 */ /* 0x000fea0003800000 */
.L_x_275:
        /* <DEDUP_REMOVED lines=13> */
.L_x_278:
[----:B------:R-:W-:Y:S05]  /*bc90*/  BSYNC B1 ;  /* 0x0000000000017941 */ /* 0x000fea0003800000 */
.L_x_277:
        /* <DEDUP_REMOVED lines=13> */
.L_x_280:
[----:B------:R-:W-:Y:S05]  /*bd70*/  BSYNC B1 ;  /* 0x0000000000017941 */ /* 0x000fea0003800000 */
.L_x_279:
        /* <DEDUP_REMOVED lines=13> */
.L_x_282:
[----:B------:R-:W-:Y:S05]  /*be50*/  BSYNC B1 ;  /* 0x0000000000017941 */ /* 0x000fea0003800000 */
.L_x_281:
        /* <DEDUP_REMOVED lines=13> */
.L_x_284:
[----:B------:R-:W-:Y:S05]  /*bf30*/  BSYNC B1 ;  /* 0x0000000000017941 */ /* 0x000fea0003800000 */
.L_x_283:
        /* <DEDUP_REMOVED lines=13> */
.L_x_286:
[----:B------:R-:W-:Y:S05]  /*c010*/  BSYNC B1 ;  /* 0x0000000000017941 */ /* 0x000fea0003800000 */
.L_x_285:
        /* <DEDUP_REMOVED lines=13> */
.L_x_288:
[----:B------:R-:W-:Y:S05]  /*c0f0*/  BSYNC B1 ;  /* 0x0000000000017941 */ /* 0x000fea0003800000 */
.L_x_287:
        /* <DEDUP_REMOVED lines=13> */
.L_x_290:
[----:B------:R-:W-:Y:S05]  /*c1d0*/  BSYNC B1 ;  /* 0x0000000000017941 */ /* 0x000fea0003800000 */
.L_x_289:
        /* <DEDUP_REMOVED lines=13> */
.L_x_292:
[----:B------:R-:W-:Y:S05]  /*c2b0*/  BSYNC B1 ;  /* 0x0000000000017941 */ /* 0x000fea0003800000 */
.L_x_291:
[----:B------:R-:W-:Y:S05]  /*c2c0*/  @P1 BRA `(.L_x_293) ;  /* 0x0000002000a41947 */ /* 0x000fea0003800000 */
[----:B------:R-:W2:Y:S01]  /*c2d0*/  LDL.LU R2, [R1+0x74] ;  /* 0x0000740001027983 */ /* 0x000ea20000300800 */
[----:B-----5:R-:W-:-:S04]  /*c2e0*/  LOP3.LUT R0, R0, 0xff, RZ, 0xc0, !PT ;  /* 0x000000ff00007812 */ /* 0x020fc800078ec0ff */
[----:B------:R-:W-:-:S05]  /*c2f0*/  F2FP.F16.E5M2.UNPACK_B R0, R0 ;  /* 0x00000000ff00723e */ /* 0x000fca00020004ff */
[----:B------:R-:W-:-:S05]  /*c300*/  HADD2.F32 R0, -RZ, R0.H0_H0 ;  /* 0x20000000ff007230 */ /* 0x000fca0000004100 */
[----:B------:R-:W-:-:S04]  /*c310*/  FMUL R0, R0, UR26 ;  /* 0x0000001a00007c20 */ /* 0x000fc80008400000 */
[----:B--2---:R-:W-:-:S05]  /*c320*/  FFMA R0, R2, UR25, R0 ;  /* 0x0000001902007c23 */ /* 0x004fca0008000000 */
[----:B0-----:R-:W-:-:S05]  /*c330*/  F2FP.SATFINITE.E5M2.F32.PACK_AB_MERGE_C R3, RZ, R0, RZ ;  /* 0x00000000ff03723e */ /* 0x001fca00048060ff */
[----:B------:R0:W-:Y:S01]  /*c340*/  STG.E.U8 desc[UR22][R26.64+0xf9], R3 ;  /* 0x0000f9031a007986 */ /* 0x0001e2000c101116 */
[----:B------:R-:W-:Y:S05]  /*c350*/  BRA `(.L_x_293) ;  /* 0x0000002000807947 */ /* 0x000fea0003800000 */
.L_x_36:
[C---:B------:R-:W-:Y:S01]  /*c360*/  ISETP.GE.AND P1, PT, R39.reuse, 0x1, PT ;  /* 0x000000012700780c */ /* 0x040fe20003f26270 */
[----:B------:R-:W-:Y:S01]  /*c370*/  FMUL R226, R226, UR25 ;  /* 0x00000019e2e27c20 */ /* 0x000fe20008400000 */
[----:B------:R-:W2:Y:S01]  /*c380*/  LDL.LU R227, [R1+0x10] ;  /* 0x0000100001e37983 */ /* 0x000ea20000300800 */
[----:B------:R-:W-:Y:S01]  /*c390*/  ISETP.GE.AND P0, PT, R39, 0x9, PT ;  /* 0x000000092700780c */ /* 0x000fe20003f06270 */
[----:B------:R-:W-:Y:S01]  /*c3a0*/  FMUL R225, R225, UR25 ;  /* 0x00000019e1e17c20 */ /* 0x000fe20008400000 */
[C---:B------:R-:W-:Y:S02]  /*c3b0*/  ISETP.LT.OR P4, PT, R34.reuse, 0x1, !P1 ;  /* 0x000000012200780c */ /* 0x040fe40004f81670 */
[C---:B------:R-:W-:Y:S02]  /*c3c0*/  ISETP.LT.OR P5, PT, R34.reuse, 0x2, !P1 ;  /* 0x000000022200780c */ /* 0x040fe40004fa1670 */
[----:B------:R-:W-:Y:S02]  /*c3d0*/  F2FP.SATFINITE.E5M2.F32.PACK_AB_MERGE_C R29, RZ, R226, RZ ;  /* 0x000000e2ff1d723e */ /* 0x000fe400048060ff */
[----:B------:R-:W-:Y:S01]  /*c3e0*/  ISETP.LT.OR P3, PT, R34, 0x1, !P0 ;  /* 0x000000012200780c */ /* 0x000fe20004761670 */
[----:B------:R-:W-:Y:S01]  /*c3f0*/  FMUL R224, R224, UR25 ;  /* 0x00000019e0e07c20 */ /* 0x000fe20008400000 */
[----:B------:R-:W-:Y:S01]  /*c400*/  ISETP.LT.OR P6, PT, R34, 0xa, !P1 ;  /* 0x0000000a2200780c */ /* 0x000fe20004fc1670 */
[----:B------:R-:W-:Y:S01]  /*c410*/  FMUL R223, R223, UR25 ;  /* 0x00000019dfdf7c20 */ /* 0x000fe20008400000 */
[----:B------:R-:W-:Y:S01]  /*c420*/  F2FP.SATFINITE.E5M2.F32.PACK_AB_MERGE_C R225, RZ, R225, RZ ;  /* 0x000000e1ffe1723e */ /* 0x000fe200048060ff */
[----:B------:R-:W-:Y:S01]  /*c430*/  FMUL R221, R221, UR25 ;  /* 0x00000019dddd7c20 */ /* 0x000fe20008400000 */
[----:B------:R-:W-:Y:S01]  /*c440*/  FMUL R222, R222, UR25 ;  /* 0x00000019dede7c20 */ /* 0x000fe20008400000 */
[----:B------:R0:W-:Y:S01]  /*c450*/  @!P4 STG.E.U8 desc[UR22][R24.64], R29 ;  /* 0x0000001d1800c986 */ /* 0x0001e2000c101116 */
[----:B------:R-:W-:-:S02]  /*c460*/  ISETP.LT.OR P4, PT, R34, 0x2, !P0 ;  /* 0x000000022200780c */ /* 0x000fc40004781670 */
[----:B------:R-:W-:Y:S01]  /*c470*/  F2FP.SATFINITE.E5M2.F32.PACK_AB_MERGE_C R31, RZ, R224, RZ ;  /* 0x000000e0ff1f723e */ /* 0x000fe200048060ff */
[----:B------:R3:W-:Y:S01]  /*c480*/  @!P5 STG.E.U8 desc[UR22][R24.64+0x1], R225 ;  /* 0x000001e11800d986 */ /* 0x0007e2000c101116 */
[----:B------:R-:W-:Y:S02]  /*c490*/  ISETP.LT.OR P5, PT, R34, 0x9, !P1 ;  /* 0x000000092200780c */ /* 0x000fe40004fa1670 */
[----:B------:R-:W-:Y:S01]  /*c4a0*/  F2FP.SATFINITE.E5M2.F32.PACK_AB_MERGE_C R223, RZ, R223, RZ ;  /* 0x000000dfffdf723e */ /* 0x000fe200048060ff */
[----:B------:R-:W-:Y:S01]  /*c4b0*/  FMUL R220, R220, UR25 ;  /* 0x00000019dcdc7c20 */ /* 0x000fe20008400000 */
[----:B------:R-:W-:Y:S01]  /*c4c0*/  F2FP.SATFINITE.E5M2.F32.PACK_AB_MERGE_C R221, RZ, R221, RZ ;  /* 0x000000ddffdd723e */ /* 0x000fe200048060ff */
[----:B------:R-:W-:Y:S01]  /*c4d0*/  @!P3 STG.E.U8 desc[UR22][R26.64], R31 ;  /* 0x0000001f1a00b986 */ /* 0x000fe2000c101116 */
[----:B------:R-:W-:-:S03]  /*c4e0*/  ISETP.LT.OR P3, PT, R34, 0x9, !P0 ;  /* 0x000000092200780c */ /* 0x000fc60004761670 */
[----:B------:R-:W-:Y:S01]  /*c4f0*/  @!P4 STG.E.U8 desc[UR22][R26.64+0x1], R223 ;  /* 0x000001df1a00c986 */ /* 0x000fe2000c101116 */
[----:B------:R-:W-:-:S03]  /*c500*/  ISETP.LT.OR P4, PT, R34, 0xa, !P0 ;  /* 0x0000000a2200780c */ /* 0x000fc60004781670 */
[----:B------:R-:W-:Y:S01]  /*c510*/  @!P6 STG.E.U8 desc[UR22][R24.64+0x9], R221 ;  /* 0x000009dd1800e986 */ /* 0x000fe2000c101116 */
[C---:B------:R-:W-:Y:S01]  /*c520*/  ISETP.LT.OR P6, PT, R34.reuse, 0x12, !P1 ;  /* 0x000000122200780c */ /* 0x040fe20004fc1670 */
[----:B------:R-:W-:Y:S01]  /*c530*/  FMUL R219, R219, UR25 ;  /* 0x00000019dbdb7c20 */ /* 0x000fe20008400000 */
[----:B0-----:R-:W-:Y:S01]  /*c540*/  F2FP.SATFINITE.E5M2.F32.PACK_AB_MERGE_C R29, RZ, R222, RZ ;  /* 0x000000deff1d723e */ /* 0x001fe200048060ff */
[----:B------:R-:W-:Y:S01]  /*c550*/  FMUL R217, R217, UR25 ;  /* 0x00000019d9d97c20 */ /* 0x000fe20008400000 */
[----:B------:R-:W4:Y:S01]  /*c560*/  LDL.LU R226, [R1+0xc] ;  /* 0x00000c0001e27983 */ /* 0x000f220000300800 */
[----:B------:R-:W-:Y:S02]  /*c570*/  F2FP.SATFINITE.E5M2.F32.PACK_AB_MERGE_C R33, RZ, R220, RZ ;  /* 0x000000dcff21723e */ /* 0x000fe400048060ff */
[----:B------:R-:W-:Y:S01]  /*c580*/  F2FP.SATFINITE.E5M2.F32.PACK_AB_MERGE_C R219, RZ, R219, RZ ;  /* 0x000000dbffdb723e */ /* 0x000fe200048060ff */
[----:B------:R0:W-:Y:S01]  /*c590*/  @!P5 STG.E.U8 desc[UR22][R24.64+0x8], R29 ;  /* 0x0000081d1800d986 */ /* 0x0001e2000c101116 */
[----:B------:R-:W-:-:S02]  /*c5a0*/  ISETP.LT.OR P5, PT, R34, 0x11, !P1 ;  /* 0x000000112200780c */ /* 0x000fc40004fa1670 */
[----:B------:R-:W-:Y:S01]  /*c5b0*/  F2FP.SATFINITE.E5M2.F32.PACK_AB_MERGE_C R217, RZ, R217, RZ ;  /* 0x000000d9ffd9723e */ /* 0x000fe200048060ff */
[----:B---3--:R-:W3:Y:S01]  /*c5c0*/  LDL.LU R225, [R1+0x8] ;  /* 0x0000080001e17983 */ /* 0x008ee20000300800 */
[----:B------:R-:W-:-:S03]  /*c5d0*/  FMUL R218, R218, UR25 ;  /* 0x00000019dada7c20 */ /* 0x000fc60008400000 */
[----:B------:R-:W4:Y:S04]  /*c5e0*/  LDL.LU R224, [R1+0x4] ;  /* 0x0000040001e07983 */ /* 0x000f280000300800 */
[----:B------:R-:W3:Y:S01]  /*c5f0*/  LDL.LU R222, [R1] ;  /* 0x0000000001de7983 */ /* 0x000ee20000300800 */
[----:B0-----:R-:W-:Y:S01]  /*c600*/  F2FP.SATFINITE.E5M2.F32.PACK_AB_MERGE_C R29, RZ, R218, RZ ;  /* 0x000000daff1d723e */ /* 0x001fe200048060ff */
[----:B------:R-:W-:Y:S01]  /*c610*/  FMUL R216, R216, UR25 ;  /* 0x00000019d8d87c20 */ /* 0x000fe20008400000 */
[----:B------:R-:W-:Y:S01]  /*c620*/  FMUL R215, R215, UR25 ;  /* 0x00000019d7d77c20 */ /* 0x000fe20008400000 */
[----:B------:R0:W-:Y:S01]  /*c630*/  @!P3 STG.E.U8 desc[UR22][R26.64+0x8], R33 ;  /* 0x000008211a00b986 */ /* 0x0001e2000c101116 */
[C---:B------:R-:W-:Y:S01]  /*c640*/  ISETP.LT.OR P3, PT, R34.reuse, 0x11, !P0 ;  /* 0x000000112200780c */ /* 0x040fe20004761670 */
[----:B------:R-:W-:Y:S01]  /*c650*/  FMUL R213, R213, UR25 ;  /* 0x00000019d5d57c20 */ /* 0x000fe20008400000 */
[----:B------:R-:W-:Y:S01]  /*c660*/  F2FP.SATFINITE.E5M2.F32.PACK_AB_MERGE_C R31, RZ, R216, RZ ;  /* 0x000000d8ff1f723e */ /* 0x000fe200048060ff */
[----:B------:R-:W-:Y:S01]  /*c670*/  @!P4 STG.E.U8 desc[UR22][R26.64+0x9], R219 ;  /* 0x000009db1a00c986 */ /* 0x000fe2000c101116 */
[----:B------:R-:W-:Y:S01]  /*c680*/  ISETP.LT.OR P4, PT, R34, 0x12, !P0 ;  /* 0x000000122200780c */ /* 0x000fe20004781670 */
[----:B------:R-:W-:Y:S01]  /*c690*/  FMUL R214, R214, UR25 ;  /* 0x00000019d6d67c20 */ /* 0x000fe20008400000 */
[----:B------:R-:W-:Y:S01]  /*c6a0*/  F2FP.SATFINITE.E5M2.F32.PACK_AB_MERGE_C R215, RZ, R215, RZ ;  /* 0x000000d7ffd7723e */ /* 0x000fe200048060ff */
[----:B------:R-:W-:Y:S01]  /*c6b0*/  @!P6 STG.E.U8 desc[UR22][R24.64+0x11], R217 ;  /* 0x000011d91800e986 */ /* 0x000fe2000c101116 */
[----:B------:R-:W-:Y:S01]  /*c6c0*/  ISETP.LT.OR P6, PT, R34, 0x1a, !P1 ;  /* 0x0000001a2200780c */ /* 0x000fe20004fc1670 */
[----:B------:R-:W-:Y:S01]  /*c6d0*/  FMUL R212, R212, UR25 ;  /* 0x00000019d4d47c20 */ /* 0x000fe20008400000 */
[----:B------:R-:W-:Y:S01]  /*c6e0*/  F2FP.SATFINITE.E5M2.F32.PACK_AB_MERGE_C R213, RZ, R213, RZ ;  /* 0x000000d5ffd5723e */ /* 0x000fe200048060ff */
[----:B------:R1:W-:Y:S01]  /*c6f0*/  @!P5 STG.E.U8 desc[UR22][R24.64+0x10], R29 ;  /* 0x0000101d1800d986 */ /* 0x0003e2000c101116 */
[C---:B------:R-:W-:Y:S01]  /*c700*/  ISETP.LT.OR P5, PT, R34.reuse, 0x19, !P1 ;  /* 0x000000192200780c */ /* 0x040fe20004fa1670 */
[----:B------:R-:W-:Y:S01]  /*c710*/  FMUL R211, R211, UR25 ;  /* 0x00000019d3d37c20 */ /* 0x000fe20008400000 */
[----:B------:R-:W-:Y:S01]  /*c720*/  FMUL R209, R209, UR25 ;  /* 0x00000019d1d17c20 */ /* 0x000fe20008400000 */
[----:B------:R1:W-:Y:S01]  /*c730*/  @!P3 STG.E.U8 desc[UR22][R26.64+0x10], R31 ;  /* 0x0000101f1a00b986 */ /* 0x0003e2000c101116 */
[----:B------:R-:W-:Y:S01]  /*c740*/  ISETP.LT.OR P3, PT, R34, 0x19, !P0 ;  /* 0x000000192200780c */ /* 0x000fe20004761670 */
[----:B------:R-:W-:Y:S01]  /*c750*/  FMUL R210, R210, UR25 ;  /* 0x00000019d2d27c20 */ /* 0x000fe20008400000 */
[----:B0-----:R-:W-:Y:S01]  /*c760*/  F2FP.SATFINITE.E5M2.F32.PACK_AB_MERGE_C R33, RZ, R212, RZ ;  /* 0x000000d4ff21723e */ /* 0x001fe200048060ff */
[----:B------:R-:W-:Y:S01]  /*c770*/  @!P4 STG.E.U8 desc[UR22][R26.64+0x11], R215 ;  /* 0x000011d71a00c986 */ /* 0x000fe2000c101116 */
[----:B------:R-:W-:Y:S01]  /*c780*/  ISETP.LT.OR P4, PT, R34, 0x1a, !P0 ;  /* 0x0000001a2200780c */ /* 0x000fe20004781670 */
[----:B------:R-:W-:Y:S01]  /*c790*/  FMUL R208, R208, UR25 ;  /* 0x00000019d0d07c20 */ /* 0x000fe20008400000 */
[----:B------:R-:W-:Y:S01]  /*c7a0*/  F2FP.SATFINITE.E5M2.F32.PACK_AB_MERGE_C R211, RZ, R211, RZ ;  /* 0x000000d3ffd3723e */ /* 0x000fe200048060ff */
[----:B------:R-:W-:Y:S01]  /*c7b0*/  @!P6 STG.E.U8 desc[UR22][R24.64+0x19], R213 ;  /* 0x000019d51800e986 */ /* 0x000fe2000c101116 */
[----:B------:R-:W-:Y:S01]  /*c7c0*/  ISETP.LT.OR P6, PT, R34, 0x22, !P1 ;  /* 0x000000222200780c */ /* 0x000fe20004fc1670 */
[----:B------:R-:W-:Y:S01]  /*c7d0*/  FMUL R207, R207, UR25 ;  /* 0x00000019cfcf7c20 */ /* 0x000fe20008400000 */
[----:B-1----:R-:W-:Y:S01]  /*c7e0*/  F2FP.SATFINITE.E5M2.F32.PACK_AB_MERGE_C R29, RZ, R214, RZ ;  /* 0x000000d6ff1d723e */ /* 0x002fe200048060ff */
[----:B------:R-:W-:Y:S01]  /*c7f0*/  FMUL R205, R205, UR25 ;  /* 0x00000019cdcd7c20 */ /* 0x000fe20008400000 */
[----:B------:R-:W-:Y:S01]  /*c800*/  F2FP.SATFINITE.E5M2.F32.PACK_AB_MERGE_C R209, RZ, R209, RZ ;  /* 0x000000d1ffd1723e */ /* 0x000fe200048060ff */
[----:B------:R-:W-:Y:S01]  /*c810*/  FMUL R206, R206, UR25 ;  /* 0x00000019cece7c20 */ /* 0x000fe20008400000 */
[----:B------:R-:W-:Y:S01]  /*c820*/  F2FP.SATFINITE.E5M2.F32.PACK_AB_MERGE_C R31, RZ, R208, RZ ;  /* 0x000000d0ff1f723e */ /* 0x000fe200048060ff */
[----:B------:R0:W-:Y:S01]  /*c830*/  @!P5 STG.E.U8 desc[UR22][R24.64+0x18], R29 ;  /* 0x0000181d1800d986 */ /* 0x0001e2000c101116 */
[----:B------:R-:W-:Y:S01]  /*c840*/  ISETP.LT.OR P5, PT, R34, 0x21, !P1 ;  /* 0x000000212200780c */ /* 0x000fe20004fa1670 */
[----:B------:R-:W-:Y:S01]  /*c850*/  FMUL R204, R204, UR25 ;  /* 0x00000019cccc7c20 */ /* 0x000fe20008400000 */
[----:B------:R-:W-:Y:S01]  /*c860*/  F2FP.SATFINITE.E5M2.F32.PACK_AB_MERGE_C R207, RZ, R207, RZ ;  /* 0x000000cfffcf723e */ /* 0x000fe200048060ff */
[----:B------:R1:W-:Y:S01]  /*c870*/  @!P3 STG.E.U8 desc[UR22][R26.64+0x18], R33 ;  /* 0x000018211a00b986 */ /* 0x0003e2000c101116 */
[C---:B------:R-:W-:Y:S01]  /*c880*/  ISETP.LT.OR P3, PT, R34.reuse, 0x21, !P0 ;  /* 0x000000212200780c */ /* 0x040fe20004761670 */
[----:B------:R-:W-:Y:S01]  /*c890*/  FMUL R203, R203, UR25 ;  /* 0x00000019cbcb7c20 */ /* 0x000fe20008400000 */
[----:B------:R-:W-:Y:S01]  /*c8a0*/  F2FP.SATFINITE.E5M2.F32.PACK_AB_MERGE_C R205, RZ, R205, RZ ;  /* 0x000000cdffcd723e */ /* 0x000fe200048060ff */
[----:B------:R-:W-:Y:S01]  /*c8b0*/  @!P4 STG.E.U8 desc[UR22][R26.64+0x19], R211 ;  /* 0x000019d31a00c986 */ /* 0x000fe2000c101116 */
[C---:B------:R-:W-:Y:S01]  /*c8c0*/  ISETP.LT.OR P4, PT, R34.reuse, 0x22, !P0 ;  /* 0x000000222200780c */ /* 0x040fe20004781670 */
[----:B------:R-:W-:Y:S01]  /*c8d0*/  FMUL R201, R201, UR25 ;  /* 0x00000019c9c97c20 */ /* 0x000fe20008400000 */
[----:B------:R-:W-:Y:S01]  /*c8e0*/  F2FP.SATFINITE.E5M2.F32.PACK_AB_MERGE_C R203, RZ, R203, RZ ;  /* 0x000000cbffcb723e */ /* 0x000fe200048060ff */
[----:B------:R-:W-:Y:S01]  /*c8f0*/  @!P6 STG.E.U8 desc[UR22][R24.64+0x21], R209 ;  /* 0x000021d11800e986 */ /* 0x000fe2000c101116 */
[----:B------:R-:W-:Y:S01]  /*c900*/  ISETP.LT.OR P6, PT, R34, 0x2a, !P1 ;  /* 0x0000002a2200780c */ /* 0x000fe20004fc1670 */
[----:B------:R-:W-:Y:S01]  /*c910*/  FMUL R202, R202, UR25 ;  /* 0x00000019caca7c20 */ /* 0x000fe20008400000 */
[----:B0-----:R-:W-:Y:S01]  /*c920*/  F2FP.SATFINITE.E5M2.F32.PACK_AB_MERGE_C R29, RZ, R210, RZ ;  /* 0x000000d2ff1d723e */ /* 0x001fe200048060ff */
[----:B------:R-:W-:Y:S01]  /*c930*/  FMUL R200, R200, UR25 ;  /* 0x00000019c8c87c20 */ /* 0x000fe20008400000 */
[----:B-1----:R-:W-:Y:S01]  /*c940*/  F2FP.SATFINITE.E5M2.F32.PACK_AB_MERGE_C R33, RZ, R204, RZ ;  /* 0x000000ccff21723e */ /* 0x002fe200048060ff */
[----:B------:R-:W-:Y:S01]  /*c950*/  FMUL R199, R199, UR25 ;  /* 0x00000019c7c77c20 */ /* 0x000fe20008400000 */
[----:B------:R-:W-:Y:S01]  /*c960*/  F2FP.SATFINITE.E5M2.F32.PACK_AB_MERGE_C R201, RZ, R201, RZ ;  /* 0x000000c9ffc9723e */ /* 0x000fe200048060ff */
[----:B------:R0:W-:Y:S01]  /*c970*/  @!P5 STG.E.U8 desc[UR22][R24.64+0x20], R29 ;  /* 0x0000201d1800d986 */ /* 0x0001e2000c101116 */
[C---:B------:R-:W-:Y:S01]  /*c980*/  ISETP.LT.OR P5, PT, R34.reuse, 0x29, !P1 ;  /* 0x000000292200780c */ /* 0x040fe20004fa1670 */
[----:B------:R-:W-:Y:S01]  /*c990*/  FMUL R197, R197, UR25 ;  /* 0x00000019c5c57c20 */ /* 0x000fe20008400000 */
[----:B------:R-:W-:Y:S01]  /*c9a0*/  F2FP.SATFINITE.E5M2.F32.PACK_AB_MERGE_C R199, RZ, R199, RZ ;  /* 0x000000c7ffc7723e */ /* 0x000fe200048060ff */
[----:B------:R1:W-:Y:S01]  /*c9b0*/  @!P3 STG.E.U8 desc[UR22][R26.64+0x20], R31 ;  /* 0x0000201f1a00b986 */ /* 0x0003e2000c101116 */
[----:B------:R-:W-:Y:S01]  /*c9c0*/  ISETP.LT.OR P3, PT, R34, 0x29, !P0 ;  /* 0x000000292200780c */ /* 0x000fe20004761670 */
[----:B------:R-:W-:Y:S01]  /*c9d0*/  FMUL R198, R198, UR25 ;  /* 0x00000019c6c67c20 */ /* 0x000fe20008400000 */
[----:B------:R-:W-:Y:S01]  /*c9e0*/  F2FP.SATFINITE.E5M2.F32.PACK_AB_MERGE_C R197, RZ, R197, RZ ;  /* 0x000000c5ffc5723e */ /* 0x000fe200048060ff */
[----:B------:R-:W-:Y:S01]  /*c9f0*/  @!P4 STG.E.U8 desc[UR22][R26.64+0x21], R207 ;  /* 0x000021cf1a00c986 */ /* 0x000fe2000c101116 */
[----:B------:R-:W-:Y:S01]  /*ca00*/  ISETP.LT.OR P4, PT, R34, 0x2a, !P0 ;  /* 0x0000002a2200780c */ /* 0x000fe20004781670 */
[----:B------:R-:W-:Y:S01]  /*ca10*/  FMUL R196, R196, UR25 ;  /* 0x00000019c4c47c20 */ /* 0x000fe20008400000 */
[----:B------:R-:W-:Y:S01]  /*ca20*/  FMUL R195, R195, UR25 ;  /* 0x00000019c3c37c20 */ /* 0x000fe20008400000 */
        /* <DEDUP_REMOVED lines=27> */
[----:B------:R-:W-:Y:S01]  /*cbe0*/  FMUL R186, R186, UR25 ;  /* 0x00000019baba7c20 */ /* 0x000fe20008400000 */
        /* <DEDUP_REMOVED lines=154> */
[----:B-----5:R-:W-:Y:S01]  /*d590*/  FMUL R5, R5, UR25 ;  /* 0x0000001905057c20 */ /* 0x020fe20008400000 */
[----:B0-----:R-:W-:Y:S01]  /*d5a0*/  F2FP.SATFINITE.E5M2.F32.PACK_AB_MERGE_C R29, RZ, R170, RZ ;  /* 0x000000aaff1d723e */ /* 0x001fe200048060ff */
[----:B------:R-:W-:Y:S01]  /*d5b0*/  FMUL R0, R0, UR25 ;  /* 0x0000001900007c20 */ /* 0x000fe20008400000 */
[----:B-1----:R-:W-:Y:S01]  /*d5c0*/  F2FP.SATFINITE.E5M2.F32.PACK_AB_MERGE_C R33, RZ, R164, RZ ;  /* 0x000000a4ff21723e */ /* 0x002fe200048060ff */
[----:B------:R-:W-:Y:S01]  /*d5d0*/  FMUL R6, R6, UR25 ;  /* 0x0000001906067c20 */ /* 0x000fe20008400000 */
[----:B------:R-:W-:Y:S01]  /*d5e0*/  F2FP.SATFINITE.E5M2.F32.PACK_AB_MERGE_C R7, RZ, R7, RZ ;  /* 0x00000007ff07723e */ /* 0x000fe200048060ff */
[----:B------:R0:W-:Y:S01]  /*d5f0*/  @!P5 STG.E.U8 desc[UR22][R24.64+0x70], R29 ;  /* 0x0000701d1800d986 */ /* 0x0001e2000c101116 */
[----:B------:R-:W-:Y:S01]  /*d600*/  ISETP.LT.OR P5, PT, R34, 0x79, !P1 ;  /* 0x000000792200780c */ /* 0x000fe20004fa1670 */
[----:B------:R-:W-:Y:S01]  /*d610*/  FMUL R2, R2, UR25 ;  /* 0x0000001902027c20 */ /* 0x000fe20008400000 */
[----:B------:R-:W-:Y:S01]  /*d620*/  F2FP.SATFINITE.E5M2.F32.PACK_AB_MERGE_C R5, RZ, R5, RZ ;  /* 0x00000005ff05723e */ /* 0x000fe200048060ff */
[----:B------:R1:W-:Y:S01]  /*d630*/  @!P3 STG.E.U8 desc[UR22][R26.64+0x70], R31 ;  /* 0x0000701f1a00b986 */ /* 0x0003e2000c101116 */
[----:B------:R-:W-:Y:S01]  /*d640*/  ISETP.LT.OR P3, PT, R34, 0x79, !P0 ;  /* 0x000000792200780c */ /* 0x000fe20004761670 */
[----:B------:R-:W-:Y:S01]  /*d650*/  FMUL R3, R3, UR25 ;  /* 0x0000001903037c20 */ /* 0x000fe20008400000 */
[----:B------:R-:W-:Y:S01]  /*d660*/  FMUL R4, R4, UR25 ;  /* 0x0000001904047c20 */ /* 0x000fe20008400000 */
[----:B------:R-:W-:Y:S01]  /*d670*/  @!P4 STG.E.U8 desc[UR22][R26.64+0x71], R167 ;  /* 0x000071a71a00c986 */ /* 0x000fe2000c101116 */
[----:B------:R-:W-:-:S03]  /*d680*/  ISETP.LT.OR P4, PT, R34, 0x7a, !P0 ;  /* 0x0000007a2200780c */ /* 0x000fc60004781670 */
[----:B------:R-:W-:Y:S01]  /*d690*/  @!P6 STG.E.U8 desc[UR22][R24.64+0x79], R165 ;  /* 0x000079a51800e986 */ /* 0x000fe2000c101116 */
[----:B------:R-:W-:Y:S02]  /*d6a0*/  ISETP.LT.OR P6, PT, R34, 0x82, !P1 ;  /* 0x000000822200780c */ /* 0x000fe40004fc1670 */
[----:B0-----:R-:W-:Y:S01]  /*d6b0*/  F2FP.SATFINITE.E5M2.F32.PACK_AB_MERGE_C R29, RZ, R166, RZ ;  /* 0x000000a6ff1d723e */ /* 0x001fe200048060ff */
[----:B------:R-:W4:Y:S01]  /*d6c0*/  LDL.LU R220, [R1+0x14] ;  /* 0x0000140001dc7983 */ /* 0x000f220000300800 */
[----:B-1----:R-:W-:-:S03]  /*d6d0*/  F2FP.SATFINITE.E5M2.F32.PACK_AB_MERGE_C R31, RZ, R160, RZ ;  /* 0x000000a0ff1f723e */ /* 0x002fc600048060ff */
[----:B------:R0:W-:Y:S01]  /*d6e0*/  @!P5 STG.E.U8 desc[UR22][R24.64+0x78], R29 ;  /* 0x0000781d1800d986 */ /* 0x0001e2000c101116 */
[----:B------:R-:W-:-:S03]  /*d6f0*/  ISETP.LT.OR P5, PT, R34, 0x81, !P1 ;  /* 0x000000812200780c */ /* 0x000fc60004fa1670 */
[----:B------:R1:W-:Y:S01]  /*d700*/  @!P3 STG.E.U8 desc[UR22][R26.64+0x78], R33 ;  /* 0x000078211a00b986 */ /* 0x0003e2000c101116 */
[----:B------:R-:W-:-:S03]  /*d710*/  ISETP.LT.OR P3, PT, R34, 0x81, !P0 ;  /* 0x000000812200780c */ /* 0x000fc60004761670 */
        /* <DEDUP_REMOVED lines=26> */
[----:B0-----:R-:W-:Y:S02]  /*d8c0*/  F2FP.SATFINITE.E5M2.F32.PACK_AB_MERGE_C R29, RZ, R154, RZ ;  /* 0x0000009aff1d723e */ /* 0x001fe400048060ff */
[----:B-1----:R-:W-:-:S03]  /*d8d0*/  F2FP.SATFINITE.E5M2.F32.PACK_AB_MERGE_C R33, RZ, R20, RZ ;  /* 0x00000014ff21723e */ /* 0x002fc600048060ff */
[----:B------:R0:W-:Y:S01]  /*d8e0*/  @!P5 STG.E.U8 desc[UR22][R24.64+0x90], R29 ;  /* 0x0000901d1800d986 */ /* 0x0001e2000c101116 */
[----:B------:R-:W-:-:S03]  /*d8f0*/  ISETP.LT.OR P5, PT, R34, 0x99, !P1 ;  /* 0x000000992200780c */ /* 0x000fc60004fa1670 */
[----:B------:R-:W-:Y:S01]  /*d900*/  @!P3 STG.E.U8 desc[UR22][R26.64+0x90], R31 ;  /* 0x0000901f1a00b986 */ /* 0x000fe2000c101116 */
[----:B------:R-:W-:-:S03]  /*d910*/  ISETP.LT.OR P3, PT, R34, 0x99, !P0 ;  /* 0x000000992200780c */ /* 0x000fc60004761670 */
[----:B------:R1:W-:Y:S01]  /*d920*/  @!P4 STG.E.U8 desc[UR22][R26.64+0x91], R23 ;  /* 0x000091171a00c986 */ /* 0x0003e2000c101116 */
[----:B------:R-:W-:-:S03]  /*d930*/  ISETP.LT.OR P4, PT, R34, 0x9a, !P0 ;  /* 0x0000009a2200780c */ /* 0x000fc60004781670 */
[----:B------:R2:W-:Y:S01]  /*d940*/  @!P6 STG.E.U8 desc[UR22][R24.64+0x99], R21 ;  /* 0x000099151800e986 */ /* 0x0005e2000c101116 */
[----:B------:R-:W-:Y:S02]  /*d950*/  ISETP.LT.OR P6, PT, R34, 0xa2, !P1 ;  /* 0x000000a22200780c */ /* 0x000fe40004fc1670 */
[----:B0-----:R-:W-:-:S05]  /*d960*/  F2FP.SATFINITE.E5M2.F32.PACK_AB_MERGE_C R29, RZ, R22, RZ ;  /* 0x00000016ff1d723e */ /* 0x001fca00048060ff */
[----:B------:R-:W-:Y:S01]  /*d970*/  @!P5 STG.E.U8 desc[UR22][R24.64+0x98], R29 ;  /* 0x0000981d1800d986 */ /* 0x000fe2000c101116 */
[C---:B------:R-:W-:Y:S02]  /*d980*/  ISETP.LT.OR P5, PT, R34.reuse, 0xa1, !P1 ;  /* 0x000000a12200780c */ /* 0x040fe40004fa1670 */
[----:B-1----:R-:W-:Y:S01]  /*d990*/  F2FP.SATFINITE.E5M2.F32.PACK_AB_MERGE_C R23, RZ, R18, RZ ;  /* 0x00000012ff17723e */ /* 0x002fe200048060ff */
[----:B------:R-:W-:Y:S01]  /*d9a0*/  @!P3 STG.E.U8 desc[UR22][R26.64+0x98], R33 ;  /* 0x000098211a00b986 */ /* 0x000fe2000c101116 */
[C---:B------:R-:W-:Y:S02]  /*d9b0*/  ISETP.LT.OR P3, PT, R34.reuse, 0xa1, !P0 ;  /* 0x000000a12200780c */ /* 0x040fe40004761670 */
[----:B--2---:R-:W-:Y:S01]  /*d9c0*/  F2FP.SATFINITE.E5M2.F32.PACK_AB_MERGE_C R21, RZ, R16, RZ ;  /* 0x00000010ff15723e */ /* 0x004fe200048060ff */
[----:B------:R0:W-:Y:S01]  /*d9d0*/  @!P4 STG.E.U8 desc[UR22][R26.64+0x99], R19 ;  /* 0x000099131a00c986 */ /* 0x0001e2000c101116 */
[----:B------:R-:W-:-:S03]  /*d9e0*/  ISETP.LT.OR P4, PT, R34, 0xa2, !P0 ;  /* 0x000000a22200780c */ /* 0x000fc60004781670 */
[----:B------:R1:W-:Y:S01]  /*d9f0*/  @!P6 STG.E.U8 desc[UR22][R24.64+0xa1], R17 ;  /* 0x0000a1111800e986 */ /* 0x0003e2000c101116 */
[----:B------:R-:W-:-:S03]  /*da00*/  ISETP.LT.OR P6, PT, R34, 0xaa, !P1 ;  /* 0x000000aa2200780c */ /* 0x000fc60004fc1670 */
[----:B------:R-:W-:Y:S01]  /*da10*/  @!P5 STG.E.U8 desc[UR22][R24.64+0xa0], R23 ;  /* 0x0000a0171800d986 */ /* 0x000fe2000c101116 */
[----:B------:R-:W-:-:S03]  /*da20*/  ISETP.LT.OR P5, PT, R34, 0xa9, !P1 ;  /* 0x000000a92200780c */ /* 0x000fc60004fa1670 */
[----:B------:R-:W-:Y:S01]  /*da30*/  @!P3 STG.E.U8 desc[UR22][R26.64+0xa0], R21 ;  /* 0x0000a0151a00b986 */ /* 0x000fe2000c101116 */
[C---:B------:R-:W-:Y:S02]  /*da40*/  ISETP.LT.OR P3, PT, R34.reuse, 0xa9, !P0 ;  /* 0x000000a92200780c */ /* 0x040fe40004761670 */
[----:B0-----:R-:W-:Y:S01]  /*da50*/  F2FP.SATFINITE.E5M2.F32.PACK_AB_MERGE_C R19, RZ, R14, RZ ;  /* 0x0000000eff13723e */ /* 0x001fe200048060ff */
[----:B------:R0:W-:Y:S01]  /*da60*/  @!P4 STG.E.U8 desc[UR22][R26.64+0xa1], R15 ;  /* 0x0000a10f1a00c986 */ /* 0x0001e2000c101116 */
[C---:B------:R-:W-:Y:S02]  /*da70*/  ISETP.LT.OR P4, PT, R34.reuse, 0xaa, !P0 ;  /* 0x000000aa2200780c */ /* 0x040fe40004781670 */
[----:B-1----:R-:W-:Y:S01]  /*da80*/  F2FP.SATFINITE.E5M2.F32.PACK_AB_MERGE_C R17, RZ, R12, RZ ;  /* 0x0000000cff11723e */ /* 0x002fe200048060ff */
        /* <DEDUP_REMOVED lines=15> */
[----:B0-----:R-:W-:Y:S02]  /*db80*/  F2FP.SATFINITE.E5M2.F32.PACK_AB_MERGE_C R11, RZ, R6, RZ ;  /* 0x00000006ff0b723e */ /* 0x001fe400048060ff */
[C---:B------:R-:W-:Y:S01]  /*db90*/  ISETP.LT.OR P3, PT, R34.reuse, 0xb9, !P0 ;  /* 0x000000b92200780c */ /* 0x040fe20004761670 */
[----:B------:R0:W-:Y:S01]  /*dba0*/  @!P4 STG.E.U8 desc[UR22][R26.64+0xb1], R7 ;  /* 0x0000b1071a00c986 */ /* 0x0001e2000c101116 */
[----:B-1----:R-:W-:Y:S02]  /*dbb0*/  F2FP.SATFINITE.E5M2.F32.PACK_AB_MERGE_C R9, RZ, R4, RZ ;  /* 0x00000004ff09723e */ /* 0x002fe400048060ff */
[C---:B------:R-:W-:Y:S01]  /*dbc0*/  ISETP.LT.OR P4, PT, R34.reuse, 0xba, !P0 ;  /* 0x000000ba2200780c */ /* 0x040fe20004781670 */
[----:B------:R1:W-:Y:S04]  /*dbd0*/  @!P6 STG.E.U8 desc[UR22][R24.64+0xb9], R5 ;  /* 0x0000b9051800e986 */ /* 0x0003e8000c101116 */
[----:B------:R2:W-:Y:S01]  /*dbe0*/  @!P5 STG.E.U8 desc[UR22][R24.64+0xb8], R11 ;  /* 0x0000b80b1800d986 */ /* 0x0005e2000c101116 */
[----:B------:R-:W-:Y:S01]  /*dbf0*/  FMUL R4, R227, UR25 ;  /* 0x00000019e3047c20 */ /* 0x000fe20008400000 */
[----:B------:R-:W-:-:S02]  /*dc00*/  ISETP.LT.OR P5, PT, R34, 0xc1, !P1 ;  /* 0x000000c12200780c */ /* 0x000fc40004fa1670 */
[----:B0-----:R-:W-:Y:S02]  /*dc10*/  F2FP.SATFINITE.E5M2.F32.PACK_AB_MERGE_C R7, RZ, R3, RZ ;  /* 0x00000003ff07723e */ /* 0x001fe400048060ff */
[----:B-1----:R-:W-:Y:S01]  /*dc20*/  F2FP.SATFINITE.E5M2.F32.PACK_AB_MERGE_C R5, RZ, R0, RZ ;  /* 0x00000000ff05723e */ /* 0x002fe200048060ff */
[----:B---3--:R-:W-:Y:S01]  /*dc30*/  FMUL R0, R222, UR25 ;  /* 0x00000019de007c20 */ /* 0x008fe20008400000 */
[----:B------:R-:W-:Y:S01]  /*dc40*/  ISETP.LT.OR P6, PT, R34, 0xc2, !P1 ;  /* 0x000000c22200780c */ /* 0x000fe20004fc1670 */
[----:B------:R-:W3:Y:S01]  /*dc50*/  LDL.LU R222, [R1+0x20] ;  /* 0x0000200001de7983 */ /* 0x000ee20000300800 */
[----:B--2---:R-:W-:Y:S02]  /*dc60*/  F2FP.SATFINITE.E5M2.F32.PACK_AB_MERGE_C R11, RZ, R2, RZ ;  /* 0x00000002ff0b723e */ /* 0x004fe400048060ff */
[----:B------:R-:W-:Y:S01]  /*dc70*/  F2FP.SATFINITE.E5M2.F32.PACK_AB_MERGE_C R13, RZ, R0, RZ ;  /* 0x00000000ff0d723e */ /* 0x000fe200048060ff */
[----:B----4-:R-:W-:Y:S01]  /*dc80*/  FMUL R0, R224, UR25 ;  /* 0x00000019e0007c20 */ /* 0x010fe20008400000 */
[----:B------:R-:W-:Y:S01]  /*dc90*/  FMUL R2, R225, UR25 ;  /* 0x00000019e1027c20 */ /* 0x000fe20008400000 */
[----:B------:R-:W2:Y:S04]  /*dca0*/  LDL.LU R224, [R1+0x24] ;  /* 0x0000240001e07983 */ /* 0x000ea80000300800 */
[----:B------:R-:W4:Y:S01]  /*dcb0*/  LDL.LU R225, [R1+0x28] ;  /* 0x0000280001e17983 */ /* 0x000f220000300800 */
[----:B------:R-:W-:-:S03]  /*dcc0*/  FMUL R3, R226, UR25 ;  /* 0x00000019e2037c20 */ /* 0x000fc60008400000 */
[----:B------:R-:W4:Y:S04]  /*dcd0*/  LDL.LU R226, [R1+0x2c] ;  /* 0x00002c0001e27983 */ /* 0x000f280000300800 */
[----:B------:R-:W4:Y:S04]  /*dce0*/  LDL.LU R227, [R1+0x30] ;  /* 0x0000300001e37983 */ /* 0x000f280000300800 */
[----:B------:R-:W-:Y:S01]  /*dcf0*/  @!P3 STG.E.U8 desc[UR22][R26.64+0xb8], R9 ;  /* 0x0000b8091a00b986 */ /* 0x000fe2000c101116 */
[----:B------:R-:W-:-:S03]  /*dd00*/  ISETP.LT.OR P3, PT, R34, 0xc1, !P0 ;  /* 0x000000c12200780c */ /* 0x000fc60004761670 */
[----:B------:R0:W-:Y:S01]  /*dd10*/  @!P4 STG.E.U8 desc[UR22][R26.64+0xb9], R7 ;  /* 0x0000b9071a00c986 */ /* 0x0001e2000c101116 */
[----:B------:R-:W-:-:S03]  /*dd20*/  ISETP.LT.OR P4, PT, R34, 0xc2, !P0 ;  /* 0x000000c22200780c */ /* 0x000fc60004781670 */
[----:B------:R-:W-:Y:S01]  /*dd30*/  @!P5 STG.E.U8 desc[UR22][R24.64+0xc0], R11 ;  /* 0x0000c00b1800d986 */ /* 0x000fe2000c101116 */
[----:B------:R-:W-:-:S03]  /*dd40*/  ISETP.LT.OR P5, PT, R34, 0xc9, !P1 ;  /* 0x000000c92200780c */ /* 0x000fc60004fa1670 */
[----:B------:R1:W-:Y:S01]  /*dd50*/  @!P6 STG.E.U8 desc[UR22][R24.64+0xc1], R5 ;  /* 0x0000c1051800e986 */ /* 0x0003e2000c101116 */
[----:B0-----:R-:W-:-:S03]  /*dd60*/  F2FP.SATFINITE.E5M2.F32.PACK_AB_MERGE_C R7, RZ, R0, RZ ;  /* 0x00000000ff07723e */ /* 0x001fc600048060ff */
[----:B------:R-:W-:Y:S01]  /*dd70*/  @!P3 STG.E.U8 desc[UR22][R26.64+0xc0], R13 ;  /* 0x0000c00d1a00b986 */ /* 0x000fe2000c101116 */
[C---:B------:R-:W-:Y:S02]  /*dd80*/  ISETP.LT.OR P6, PT, R34.reuse, 0xca, !P1 ;  /* 0x000000ca2200780c */ /* 0x040fe40004fc1670 */
[----:B-1----:R-:W-:Y:S01]  /*dd90*/  F2FP.SATFINITE.E5M2.F32.PACK_AB_MERGE_C R5, RZ, R2, RZ ;  /* 0x00000002ff05723e */ /* 0x002fe200048060ff */
[----:B------:R0:W-:Y:S01]  /*dda0*/  @!P4 STG.E.U8 desc[UR22][R26.64+0xc1], R7 ;  /* 0x0000c1071a00c986 */ /* 0x0001e2000c101116 */
[C---:B------:R-:W-:Y:S02]  /*ddb0*/  ISETP.LT.OR P3, PT, R34.reuse, 0xc9, !P0 ;  /* 0x000000c92200780c */ /* 0x040fe40004761670 */
[C---:B------:R-:W-:Y:S01]  /*ddc0*/  ISETP.LT.OR P4, PT, R34.reuse, 0xca, !P0 ;  /* 0x000000ca2200780c */ /* 0x040fe20004781670 */
[----:B------:R1:W-:Y:S01]  /*ddd0*/  @!P5 STG.E.U8 desc[UR22][R24.64+0xc8], R5 ;  /* 0x0000c8051800d986 */ /* 0x0003e2000c101116 */
[----:B------:R-:W-:Y:S02]  /*dde0*/  ISETP.LT.OR P5, PT, R34, 0xd1, !P1 ;  /* 0x000000d12200780c */ /* 0x000fe40004fa1670 */
[----:B------:R-:W-:-:S02]  /*ddf0*/  F2FP.SATFINITE.E5M2.F32.PACK_AB_MERGE_C R9, RZ, R3, RZ ;  /* 0x00000003ff09723e */ /* 0x000fc400048060ff */
[----:B------:R-:W-:-:S03]  /*de00*/  F2FP.SATFINITE.E5M2.F32.PACK_AB_MERGE_C R11, RZ, R4, RZ ;  /* 0x00000004ff0b723e */ /* 0x000fc600048060ff */
[----:B------:R1:W-:Y:S04]  /*de10*/  @!P6 STG.E.U8 desc[UR22][R24.64+0xc9], R9 ;  /* 0x0000c9091800e986 */ /* 0x0003e8000c101116 */
[----:B------:R-:W-:Y:S01]  /*de20*/  @!P3 STG.E.U8 desc[UR22][R26.64+0xc8], R11 ;  /* 0x0000c80b1a00b986 */ /* 0x000fe2000c101116 */
[----:B------:R-:W-:-:S03]  /*de30*/  FMUL R0, R220, UR25 ;  /* 0x00000019dc007c20 */ /* 0x000fc60008400000 */
[----:B------:R-:W4:Y:S02]  /*de40*/  LDL.LU R220, [R1+0x34] ;  /* 0x0000340001dc7983 */ /* 0x000f240000300800 */
[----:B0-----:R-:W-:Y:S01]  /*de50*/  F2FP.SATFINITE.E5M2.F32.PACK_AB_MERGE_C R7, RZ, R0, RZ ;  /* 0x00000000ff07723e */ /* 0x001fe200048060ff */
[----:B------:R-:W-:Y:S02]  /*de60*/  FMUL R2, R221, UR25 ;  /* 0x00000019dd027c20 */ /* 0x000fe40008400000 */
[----:B------:R-:W4:Y:S03]  /*de70*/  LDL.LU R221, [R1+0x38] ;  /* 0x0000380001dd7983 */ /* 0x000f260000300800 */
[----:B-1----:R-:W-:Y:S01]  /*de80*/  F2FP.SATFINITE.E5M2.F32.PACK_AB_MERGE_C R5, RZ, R2, RZ ;  /* 0x00000002ff05723e */ /* 0x002fe200048060ff */
[----:B------:R-:W-:Y:S04]  /*de90*/  @!P4 STG.E.U8 desc[UR22][R26.64+0xc9], R7 ;  /* 0x0000c9071a00c986 */ /* 0x000fe8000c101116 */
[----:B------:R0:W-:Y:S01]  /*dea0*/  @!P5 STG.E.U8 desc[UR22][R24.64+0xd0], R5 ;  /* 0x0000d0051800d986 */ /* 0x0001e2000c101116 */
[----:B------:R-:W-:-:S03]  /*deb0*/  FMUL R3, R223, UR25 ;  /* 0x00000019df037c20 */ /* 0x000fc60008400000 */
[----:B------:R-:W4:Y:S02]  /*dec0*/  LDL.LU R223, [R1+0x3c] ;  /* 0x00003c0001df7983 */ /* 0x000f240000300800 */
[----:B------:R-:W-:Y:S01]  /*ded0*/  F2FP.SATFINITE.E5M2.F32.PACK_AB_MERGE_C R9, RZ, R3, RZ ;  /* 0x00000003ff09723e */ /* 0x000fe200048060ff */
[----:B---3--:R-:W-:Y:S02]  /*dee0*/  FMUL R0, R222, UR25 ;  /* 0x00000019de007c20 */ /* 0x008fe40008400000 */
[----:B------:R-:W3:Y:S03]  /*def0*/  LDL.LU R222, [R1+0x40] ;  /* 0x0000400001de7983 */ /* 0x000ee60000300800 */
[----:B------:R-:W-:Y:S01]  /*df00*/  F2FP.SATFINITE.E5M2.F32.PACK_AB_MERGE_C R13, RZ, R0, RZ ;  /* 0x00000000ff0d723e */ /* 0x000fe200048060ff */
[----:B--2---:R-:W-:Y:S02]  /*df10*/  FMUL R2, R224, UR25 ;  /* 0x00000019e0027c20 */ /* 0x004fe40008400000 */
[----:B------:R-:W2:Y:S01]  /*df20*/  LDL.LU R224, [R1+0x44] ;  /* 0x0000440001e07983 */ /* 0x000ea20000300800 */
[----:B----4-:R-:W-:-:S03]  /*df30*/  FMUL R0, R225, UR25 ;  /* 0x00000019e1007c20 */ /* 0x010fc60008400000 */
[----:B------:R-:W4:Y:S01]  /*df40*/  LDL.LU R225, [R1+0x48] ;  /* 0x0000480001e17983 */ /* 0x000f220000300800 */
[----:B------:R-:W-:Y:S01]  /*df50*/  FMUL R3, R226, UR25 ;  /* 0x00000019e2037c20 */ /* 0x000fe20008400000 */
[----:B0-----:R-:W-:Y:S02]  /*df60*/  F2FP.SATFINITE.E5M2.F32.PACK_AB_MERGE_C R5, RZ, R0, RZ ;  /* 0x00000000ff05723e */ /* 0x001fe400048060ff */
[----:B------:R-:W4:Y:S01]  /*df70*/  LDL.LU R226, [R1+0x4c] ;  /* 0x00004c0001e27983 */ /* 0x000f220000300800 */
[----:B------:R-:W-:-:S03]  /*df80*/  FMUL R0, R227, UR25 ;  /* 0x00000019e3007c20 */ /* 0x000fc60008400000 */
[----:B------:R-:W4:Y:S01]  /*df90*/  LDL.LU R227, [R1+0x50] ;  /* 0x0000500001e37983 */ /* 0x000f220000300800 */
[C---:B------:R-:W-:Y:S02]  /*dfa0*/  ISETP.LT.OR P6, PT, R34.reuse, 0xd2, !P1 ;  /* 0x000000d22200780c */ /* 0x040fe40004fc1670 */
[C---:B------:R-:W-:Y:S01]  /*dfb0*/  ISETP.LT.OR P4, PT, R34.reuse, 0xd2, !P0 ;  /* 0x000000d22200780c */ /* 0x040fe20004781670 */
[----:B------:R-:W4:Y:S01]  /*dfc0*/  LDL.LU R218, [R1+0x54] ;  /* 0x0000540001da7983 */ /* 0x000f220000300800 */
[C---:B------:R-:W-:Y:S02]  /*dfd0*/  ISETP.LT.OR P3, PT, R34.reuse, 0xd1, !P0 ;  /* 0x000000d12200780c */ /* 0x040fe40004761670 */
[----:B------:R-:W-:Y:S02]  /*dfe0*/  ISETP.LT.OR P5, PT, R34, 0xd9, !P1 ;  /* 0x000000d92200780c */ /* 0x000fe40004fa1670 */
[----:B------:R-:W-:Y:S02]  /*dff0*/  F2FP.SATFINITE.E5M2.F32.PACK_AB_MERGE_C R7, RZ, R2, RZ ;  /* 0x00000002ff07723e */ /* 0x000fe400048060ff */
[----:B------:R-:W-:-:S03]  /*e000*/  F2FP.SATFINITE.E5M2.F32.PACK_AB_MERGE_C R11, RZ, R0, RZ ;  /* 0x00000000ff0b723e */ /* 0x000fc600048060ff */
[----:B------:R0:W-:Y:S01]  /*e010*/  @!P6 STG.E.U8 desc[UR22][R24.64+0xd1], R9 ;  /* 0x0000d1091800e986 */ /* 0x0001e2000c101116 */
[----:B------:R-:W-:-:S03]  /*e020*/  ISETP.LT.OR P6, PT, R34, 0xda, !P1 ;  /* 0x000000da2200780c */ /* 0x000fc60004fc1670 */
[----:B------:R-:W-:Y:S01]  /*e030*/  @!P4 STG.E.U8 desc[UR22][R26.64+0xd1], R7 ;  /* 0x0000d1071a00c986 */ /* 0x000fe2000c101116 */
[----:B------:R-:W-:-:S03]  /*e040*/  ISETP.LT.OR P4, PT, R34, 0xda, !P0 ;  /* 0x000000da2200780c */ /* 0x000fc60004781670 */
[----:B------:R-:W-:Y:S01]  /*e050*/  @!P3 STG.E.U8 desc[UR22][R26.64+0xd0], R13 ;  /* 0x0000d00d1a00b986 */ /* 0x000fe2000c101116 */
[----:B0-----:R-:W-:-:S03]  /*e060*/  F2FP.SATFINITE.E5M2.F32.PACK_AB_MERGE_C R9, RZ, R3, RZ ;  /* 0x00000003ff09723e */ /* 0x001fc600048060ff */
[----:B------:R0:W-:Y:S04]  /*e070*/  @!P5 STG.E.U8 desc[UR22][R24.64+0xd8], R5 ;  /* 0x0000d8051800d986 */ /* 0x0001e8000c101116 */
[----:B------:R1:W-:Y:S01]  /*e080*/  @!P6 STG.E.U8 desc[UR22][R24.64+0xd9], R9 ;  /* 0x0000d9091800e986 */ /* 0x0003e2000c101116 */
[----:B------:R-:W-:-:S03]  /*e090*/  FMUL R0, R220, UR25 ;  /* 0x00000019dc007c20 */ /* 0x000fc60008400000 */
[----:B------:R-:W4:Y:S02]  /*e0a0*/  LDL.LU R220, [R1+0x58] ;  /* 0x0000580001dc7983 */ /* 0x000f240000300800 */
[----:B0-----:R-:W-:Y:S01]  /*e0b0*/  F2FP.SATFINITE.E5M2.F32.PACK_AB_MERGE_C R5, RZ, R0, RZ ;  /* 0x00000000ff05723e */ /* 0x001fe200048060ff */
[----:B------:R-:W-:Y:S02]  /*e0c0*/  FMUL R2, R221, UR25 ;  /* 0x00000019dd027c20 */ /* 0x000fe40008400000 */
[----:B------:R-:W4:Y:S03]  /*e0d0*/  LDL.LU R221, [R1+0x5c] ;  /* 0x00005c0001dd7983 */ /* 0x000f260000300800 */
[----:B------:R-:W-:Y:S01]  /*e0e0*/  F2FP.SATFINITE.E5M2.F32.PACK_AB_MERGE_C R7, RZ, R2, RZ ;  /* 0x00000002ff07723e */ /* 0x000fe200048060ff */
[----:B------:R0:W-:Y:S01]  /*e0f0*/  @!P4 STG.E.U8 desc[UR22][R26.64+0xd9], R5 ;  /* 0x0000d9051a00c986 */ /* 0x0001e2000c101116 */
[----:B------:R-:W-:-:S03]  /*e100*/  FMUL R3, R223, UR25 ;  /* 0x00000019df037c20 */ /* 0x000fc60008400000 */
[----:B------:R-:W4:Y:S02]  /*e110*/  LDL.LU R223, [R1+0x60] ;  /* 0x0000600001df7983 */ /* 0x000f240000300800 */
[----:B-1----:R-:W-:Y:S01]  /*e120*/  F2FP.SATFINITE.E5M2.F32.PACK_AB_MERGE_C R9, RZ, R3, RZ ;  /* 0x00000003ff09723e */ /* 0x002fe200048060ff */
[----:B---3--:R-:W-:Y:S02]  /*e130*/  FMUL R4, R222, UR25 ;  /* 0x00000019de047c20 */ /* 0x008fe40008400000 */
[----:B------:R-:W3:Y:S01]  /*e140*/  LDL.LU R222, [R1+0x64] ;  /* 0x0000640001de7983 */ /* 0x000ee20000300800 */
[----:B--2---:R-:W-:-:S03]  /*e150*/  FMUL R0, R224, UR25 ;  /* 0x00000019e0007c20 */ /* 0x004fc60008400000 */
[----:B------:R-:W2:Y:S01]  /*e160*/  LDL.LU R224, [R1+0x68] ;  /* 0x0000680001e07983 */ /* 0x000ea20000300800 */
[----:B----4-:R-:W-:Y:S01]  /*e170*/  FMUL R2, R225, UR25 ;  /* 0x00000019e1027c20 */ /* 0x010fe20008400000 */
[----:B0-----:R-:W-:Y:S02]  /*e180*/  F2FP.SATFINITE.E5M2.F32.PACK_AB_MERGE_C R5, RZ, R0, RZ ;  /* 0x00000000ff05723e */ /* 0x001fe400048060ff */
[----:B------:R-:W4:Y:S01]  /*e190*/  LDL.LU R225, [R1+0x6c] ;  /* 0x00006c0001e17983 */ /* 0x000f220000300800 */
[----:B------:R-:W-:-:S03]  /*e1a0*/  FMUL R3, R226, UR25 ;  /* 0x00000019e2037c20 */ /* 0x000fc60008400000 */
[----:B------:R-:W4:Y:S01]  /*e1b0*/  LDL.LU R226, [R1+0x70] ;  /* 0x0000700001e27983 */ /* 0x000f220000300800 */
[----:B------:R-:W-:-:S03]  /*e1c0*/  FMUL R0, R227, UR25 ;  /* 0x00000019e3007c20 */ /* 0x000fc60008400000 */
[----:B------:R-:W4:Y:S01]  /*e1d0*/  LDL.LU R227, [R1+0x74] ;  /* 0x0000740001e37983 */ /* 0x000f220000300800 */
[C---:B------:R-:W-:Y:S02]  /*e1e0*/  ISETP.LT.OR P3, PT, R34.reuse, 0xd9, !P0 ;  /* 0x000000d92200780c */ /* 0x040fe40004761670 */
[C---:B------:R-:W-:Y:S02]  /*e1f0*/  ISETP.LT.OR P5, PT, R34.reuse, 0xe1, !P1 ;  /* 0x000000e12200780c */ /* 0x040fe40004fa1670 */
[C---:B------:R-:W-:Y:S02]  /*e200*/  ISETP.LT.OR P6, PT, R34.reuse, 0xe2, !P1 ;  /* 0x000000e22200780c */ /* 0x040fe40004fc1670 */
[----:B------:R-:W-:-:S07]  /*e210*/  ISETP.LT.OR P4, PT, R34, 0xe2, !P0 ;  /* 0x000000e22200780c */ /* 0x000fce0004781670 */
[----:B------:R-:W-:Y:S01]  /*e220*/  @!P3 STG.E.U8 desc[UR22][R26.64+0xd8], R11 ;  /* 0x0000d80b1a00b986 */ /* 0x000fe2000c101116 */
[----:B------:R-:W-:-:S03]  /*e230*/  ISETP.LT.OR P3, PT, R34, 0xe1, !P0 ;  /* 0x000000e12200780c */ /* 0x000fc60004761670 */
[----:B------:R0:W-:Y:S01]  /*e240*/  @!P5 STG.E.U8 desc[UR22][R24.64+0xe0], R7 ;  /* 0x0000e0071800d986 */ /* 0x0001e2000c101116 */
[----:B------:R-:W-:-:S03]  /*e250*/  ISETP.LT.OR P5, PT, R34, 0xe9, !P1 ;  /* 0x000000e92200780c */ /* 0x000fc60004fa1670 */
[----:B------:R1:W-:Y:S01]  /*e260*/  @!P6 STG.E.U8 desc[UR22][R24.64+0xe1], R9 ;  /* 0x0000e1091800e986 */ /* 0x0003e2000c101116 */
[----:B------:R-:W-:Y:S02]  /*e270*/  ISETP.LT.OR P6, PT, R34, 0xea, !P1 ;  /* 0x000000ea2200780c */ /* 0x000fe40004fc1670 */
[----:B------:R-:W-:Y:S01]  /*e280*/  F2FP.SATFINITE.E5M2.F32.PACK_AB_MERGE_C R13, RZ, R4, RZ ;  /* 0x00000004ff0d723e */ /* 0x000fe200048060ff */
[----:B------:R1:W-:Y:S01]  /*e290*/  @!P4 STG.E.U8 desc[UR22][R26.64+0xe1], R5 ;  /* 0x0000e1051a00c986 */ /* 0x0003e2000c101116 */
[----:B0-----:R-:W-:-:S03]  /*e2a0*/  F2FP.SATFINITE.E5M2.F32.PACK_AB_MERGE_C R7, RZ, R2, RZ ;  /* 0x00000002ff07723e */ /* 0x001fc600048060ff */
[----:B------:R-:W-:Y:S01]  /*e2b0*/  @!P3 STG.E.U8 desc[UR22][R26.64+0xe0], R13 ;  /* 0x0000e00d1a00b986 */ /* 0x000fe2000c101116 */
[----:B-1----:R-:W-:-:S03]  /*e2c0*/  F2FP.SATFINITE.E5M2.F32.PACK_AB_MERGE_C R9, RZ, R3, RZ ;  /* 0x00000003ff09723e */ /* 0x002fc600048060ff */
[----:B------:R0:W-:Y:S01]  /*e2d0*/  @!P5 STG.E.U8 desc[UR22][R24.64+0xe8], R7 ;  /* 0x0000e8071800d986 */ /* 0x0001e2000c101116 */
[C---:B------:R-:W-:Y:S02]  /*e2e0*/  ISETP.LT.OR P3, PT, R34.reuse, 0xe9, !P0 ;  /* 0x000000e92200780c */ /* 0x040fe40004761670 */
[C---:B------:R-:W-:Y:S01]  /*e2f0*/  ISETP.LT.OR P4, PT, R34.reuse, 0xea, !P0 ;  /* 0x000000ea2200780c */ /* 0x040fe20004781670 */
[----:B------:R1:W-:Y:S01]  /*e300*/  @!P6 STG.E.U8 desc[UR22][R24.64+0xe9], R9 ;  /* 0x0000e9091800e986 */ /* 0x0003e2000c101116 */
[----:B------:R-:W-:Y:S01]  /*e310*/  ISETP.LT.OR P5, PT, R34, 0xf1, !P1 ;  /* 0x000000f12200780c */ /* 0x000fe20004fa1670 */
[----:B------:R-:W-:Y:S01]  /*e320*/  FMUL R2, R218, UR25 ;  /* 0x00000019da027c20 */ /* 0x000fe20008400000 */
[----:B------:R-:W-:Y:S02]  /*e330*/  ISETP.LT.OR P6, PT, R34, 0xf2, !P1 ;  /* 0x000000f22200780c */ /* 0x000fe40004fc1670 */
[----:B------:R-:W-:Y:S02]  /*e340*/  F2FP.SATFINITE.E5M2.F32.PACK_AB_MERGE_C R11, RZ, R0, RZ ;  /* 0x00000000ff0b723e */ /* 0x000fe400048060ff */
[----:B------:R-:W-:-:S03]  /*e350*/  F2FP.SATFINITE.E5M2.F32.PACK_AB_MERGE_C R5, RZ, R2, RZ ;  /* 0x00000002ff05723e */ /* 0x000fc600048060ff */
[----:B------:R-:W-:Y:S01]  /*e360*/  @!P3 STG.E.U8 desc[UR22][R26.64+0xe8], R11 ;  /* 0x0000e80b1a00b986 */ /* 0x000fe2000c101116 */
[----:B------:R-:W-:-:S03]  /*e370*/  ISETP.LT.OR P3, PT, R34, 0xf1, !P0 ;  /* 0x000000f12200780c */ /* 0x000fc60004761670 */
[----:B------:R-:W-:Y:S01]  /*e380*/  @!P4 STG.E.U8 desc[UR22][R26.64+0xe9], R5 ;  /* 0x0000e9051a00c986 */ /* 0x000fe2000c101116 */
[C---:B------:R-:W-:Y:S02]  /*e390*/  ISETP.LT.OR P4, PT, R34.reuse, 0xf9, !P1 ;  /* 0x000000f92200780c */ /* 0x040fe40004f81670 */
[----:B------:R-:W-:Y:S01]  /*e3a0*/  ISETP.LT.OR P1, PT, R34, 0xfa, !P1 ;  /* 0x000000fa2200780c */ /* 0x000fe20004f21670 */
[----:B------:R-:W-:-:S05]  /*e3b0*/  FMUL R0, R220, UR25 ;  /* 0x00000019dc007c20 */ /* 0x000fca0008400000 */
[----:B0-----:R-:W-:-:S05]  /*e3c0*/  F2FP.SATFINITE.E5M2.F32.PACK_AB_MERGE_C R7, RZ, R0, RZ ;  /* 0x00000000ff07723e */ /* 0x001fca00048060ff */
[----:B------:R0:W-:Y:S01]  /*e3d0*/  @!P5 STG.E.U8 desc[UR22][R24.64+0xf0], R7 ;  /* 0x0000f0071800d986 */ /* 0x0001e2000c101116 */
[----:B------:R-:W-:-:S05]  /*e3e0*/  FMUL R3, R221, UR25 ;  /* 0x00000019dd037c20 */ /* 0x000fca0008400000 */
[----:B-1----:R-:W-:Y:S02]  /*e3f0*/  F2FP.SATFINITE.E5M2.F32.PACK_AB_MERGE_C R9, RZ, R3, RZ ;  /* 0x00000003ff09723e */ /* 0x002fe400048060ff */
[----:B------:R-:W-:-:S03]  /*e400*/  ISETP.LT.OR P5, PT, R34, 0xf2, !P0 ;  /* 0x000000f22200780c */ /* 0x000fc600047a1670 */
[----:B------:R1:W-:Y:S01]  /*e410*/  @!P6 STG.E.U8 desc[UR22][R24.64+0xf1], R9 ;  /* 0x0000f1091800e986 */ /* 0x0003e2000c101116 */
[C---:B------:R-:W-:Y:S02]  /*e420*/  ISETP.LT.OR P6, PT, R34.reuse, 0xf9, !P0 ;  /* 0x000000f92200780c */ /* 0x040fe400047c1670 */
[----:B------:R-:W-:Y:S01]  /*e430*/  ISETP.LT.OR P0, PT, R34, 0xfa, !P0 ;  /* 0x000000fa2200780c */ /* 0x000fe20004701670 */
[----:B------:R-:W-:-:S05]  /*e440*/  FMUL R0, R223, UR25 ;  /* 0x00000019df007c20 */ /* 0x000fca0008400000 */
[----:B------:R-:W-:-:S05]  /*e450*/  F2FP.SATFINITE.E5M2.F32.PACK_AB_MERGE_C R13, RZ, R0, RZ ;  /* 0x00000000ff0d723e */ /* 0x000fca00048060ff */
[----:B------:R0:W-:Y:S01]  /*e460*/  @!P3 STG.E.U8 desc[UR22][R26.64+0xf0], R13 ;  /* 0x0000f00d1a00b986 */ /* 0x0001e2000c101116 */
[----:B---3--:R-:W-:Y:S01]  /*e470*/  FMUL R0, R222, UR25 ;  /* 0x00000019de007c20 */ /* 0x008fe20008400000 */
[----:B--2---:R-:W-:Y:S01]  /*e480*/  FMUL R2, R224, UR25 ;  /* 0x00000019e0027c20 */ /* 0x004fe20008400000 */
[----:B----4-:R-:W-:-:S03]  /*e490*/  FMUL R3, R225, UR25 ;  /* 0x00000019e1037c20 */ /* 0x010fc60008400000 */
[----:B0-----:R-:W-:Y:S01]  /*e4a0*/  F2FP.SATFINITE.E5M2.F32.PACK_AB_MERGE_C R7, RZ, R0, RZ ;  /* 0x00000000ff07723e */ /* 0x001fe200048060ff */
[----:B------:R-:W-:Y:S01]  /*e4b0*/  FMUL R4, R226, UR25 ;  /* 0x00000019e2047c20 */ /* 0x000fe20008400000 */
[----:B------:R-:W-:Y:S01]  /*e4c0*/  FMUL R5, R227, UR25 ;  /* 0x00000019e3057c20 */ /* 0x000fe20008400000 */
[----:B-1----:R-:W-:Y:S02]  /*e4d0*/  F2FP.SATFINITE.E5M2.F32.PACK_AB_MERGE_C R9, RZ, R2, RZ ;  /* 0x00000002ff09723e */ /* 0x002fe400048060ff */
[----:B------:R-:W-:Y:S02]  /*e4e0*/  F2FP.SATFINITE.E5M2.F32.PACK_AB_MERGE_C R3, RZ, R3, RZ ;  /* 0x00000003ff03723e */ /* 0x000fe400048060ff */
[----:B------:R-:W-:Y:S02]  /*e4f0*/  F2FP.SATFINITE.E5M2.F32.PACK_AB_MERGE_C R11, RZ, R4, RZ ;  /* 0x00000004ff0b723e */ /* 0x000fe400048060ff */
[----:B------:R-:W-:Y:S01]  /*e500*/  F2FP.SATFINITE.E5M2.F32.PACK_AB_MERGE_C R5, RZ, R5, RZ ;  /* 0x00000005ff05723e */ /* 0x000fe200048060ff */
[----:B------:R0:W-:Y:S04]  /*e510*/  @!P5 STG.E.U8 desc[UR22][R26.64+0xf1], R7 ;  /* 0x0000f1071a00d986 */ /* 0x0001e8000c101116 */
[----:B------:R0:W-:Y:S04]  /*e520*/  @!P4 STG.E.U8 desc[UR22][R24.64+0xf8], R9 ;  /* 0x0000f8091800c986 */ /* 0x0001e8000c101116 */
[----:B------:R0:W-:Y:S04]  /*e530*/  @!P1 STG.E.U8 desc[UR22][R24.64+0xf9], R3 ;  /* 0x0000f90318009986 */ /* 0x0001e8000c101116 */
[----:B------:R0:W-:Y:S04]  /*e540*/  @!P6 STG.E.U8 desc[UR22][R26.64+0xf8], R11 ;  /* 0x0000f80b1a00e986 */ /* 0x0001e8000c101116 */
[----:B------:R0:W-:Y:S02]  /*e550*/  @!P0 STG.E.U8 desc[UR22][R26.64+0xf9], R5 ;  /* 0x0000f9051a008986 */ /* 0x0001e4000c101116 */
.L_x_293:
[----:B------:R-:W-:Y:S05]  /*e560*/  BSYNC B0 ;  /* 0x0000000000007941 */ /* 0x000fea0003800000 */
.L_x_35:
[----:B------:R-:W2:Y:S01]  /*e570*/  LDL.LU R22, [R1+0x7c] ;  /* 0x00007c0001167983 */ /* 0x000ea20000300800 */
[----:B0-----:R-:W-:Y:S01]  /*e580*/  IMAD.U32 R3, RZ, RZ, UR18 ;  /* 0x00000012ff037e24 */ /* 0x001fe2000f8e00ff */
[----:B------:R-:W-:Y:S02]  /*e590*/  ULDC.64 UR6, c[0x0][0x650] ;  /* 0x0001940000067ab9 */ /* 0x000fe40000000a00 */
[----:B------:R-:W3:Y:S01]  /*e5a0*/  LDL.LU R19, [R1+0x80] ;  /* 0x0000800001137983 */ /* 0x000ee20000300800 */
[----:B-----5:R-:W-:Y:S01]  /*e5b0*/  IMAD.U32 R0, RZ, RZ, UR20 ;  /* 0x00000014ff007e24 */ /* 0x020fe2000f8e00ff */
[----:B------:R0:W-:Y:S01]  /*e5c0*/  SYNCS.ARRIVE.TRANS64.A1T0 RZ, [R3+UR29], RZ ;  /* 0x000000ff03ff79a7 */ /* 0x0001e2000810001d */
[----:B------:R-:W-:Y:S02]  /*e5d0*/  IMAD.U32 R2, RZ, RZ, UR20 ;  /* 0x00000014ff027e24 */ /* 0x000fe4000f8e00ff */
[----:B------:R-:W-:Y:S02]  /*e5e0*/  IMAD.MOV.U32 R4, RZ, RZ, -0x1 ;  /* 0xffffffffff047424 */ /* 0x000fe400078e00ff */
[----:B0-----:R-:W-:Y:S01]  /*e5f0*/  IMAD.U32 R3, RZ, RZ, UR15 ;  /* 0x0000000fff037e24 */ /* 0x001fe2000f8e00ff */
[----:B---3--:R-:W-:-:S02]  /*e600*/  LEA R19, P0, R0, R19, 0x1 ;  /* 0x0000001300137211 */ /* 0x008fc400078008ff */
[----:B------:R-:W-:Y:S02]  /*e610*/  PRMT R0, RZ, 0x7610, R0 ;  /* 0x00007610ff007816 */ /* 0x000fe40000000000 */
[----:B--2---:R-:W-:Y:S01]  /*e620*/  LEA.HI.X R22, R2, R22, R3, 0x1, P0 ;  /* 0x0000001602167211 */ /* 0x004fe200000f0c03 */
[----:B------:R-:W-:Y:S01]  /*e630*/  IMAD.MOV.U32 R2, RZ, RZ, -0x1 ;  /* 0xffffffffff027424 */ /* 0x000fe200078e00ff */
[----:B------:R0:W-:Y:S01]  /*e640*/  STL [R1+0x80], R19 ;  /* 0x0000801301007387 */ /* 0x0001e20000100800 */
[----:B------:R-:W-:Y:S01]  /*e650*/  IMAD.MOV.U32 R3, RZ, RZ, -0x1 ;  /* 0xffffffffff037424 */ /* 0x000fe200078e00ff */
[----:B------:R-:W-:Y:S02]  /*e660*/  ISETP.GE.U32.AND P0, PT, R19, UR6, PT ;  /* 0x0000000613007c0c */ /* 0x000fe4000bf06070 */
[----:B------:R0:W-:Y:S02]  /*e670*/  STL [R1+0x7c], R22 ;  /* 0x00007c1601007387 */ /* 0x0001e40000100800 */
[----:B------:R-:W-:-:S02]  /*e680*/  ISETP.GE.U32.AND.EX P0, PT, R22, UR7, PT, P0 ;  /* 0x0000000716007c0c */ /* 0x000fc4000bf06100 */
[----:B------:R0:W-:Y:S04]  /*e690*/  STL [R1+0x84], R4 ;  /* 0x0000840401007387 */ /* 0x0001e80000100800 */
[----:B------:R0:W-:Y:S04]  /*e6a0*/  STL [R1+0x78], R2 ;  /* 0x0000780201007387 */ /* 0x0001e80000100800 */
[----:B------:R0:W-:Y:S03]  /*e6b0*/  STL [R1+0x88], R3 ;  /* 0x0000880301007387 */ /* 0x0001e60000100800 */
[----:B------:R-:W-:Y:S05]  /*e6c0*/  @P0 BRA `(.L_x_294) ;  /* 0x0000000400740947 */ /* 0x000fea0003800000 */
[----:B------:R-:W2:Y:S01]  /*e6d0*/  S2R R14, SR_CTAID.X ;  /* 0x00000000000e7919 */ /* 0x000ea20000002500 */
[----:B------:R-:W3:Y:S01]  /*e6e0*/  LDC.64 R8, c[0x0][0x628] ;  /* 0x00018a00ff087b82 */ /* 0x000ee20000000a00 */
[----:B------:R-:W-:Y:S01]  /*e6f0*/  ULDC UR6, c[0x0][0x150] ;  /* 0x0000540000067ab9 */ /* 0x000fe20000000800 */
[----:B------:R-:W-:Y:S01]  /*e700*/  IMAD.MOV.U32 R6, RZ, RZ, R19 ;  /* 0x000000ffff067224 */ /* 0x000fe200078e0013 */
[----:B------:R-:W0:Y:S01]  /*e710*/  S2R R16, SR_CTAID.Y ;  /* 0x0000000000107919 */ /* 0x000e220000002600 */
[----:B------:R-:W-:-:S04]  /*e720*/  IMAD.MOV.U32 R7, RZ, RZ, R22 ;  /* 0x000000ffff077224 */ /* 0x000fc800078e0016 */
[----:B------:R-:W0:Y:S08]  /*e730*/  LDC R17, c[0x0][0x144] ;  /* 0x00005100ff117b82 */ /* 0x000e300000000800 */
[----:B------:R-:W0:Y:S08]  /*e740*/  LDC R10, c[0x0][0x630] ;  /* 0x00018c00ff0a7b82 */ /* 0x000e300000000800 */
[----:B------:R-:W0:Y:S01]  /*e750*/  LDC.64 R12, c[0x0][0x620] ;  /* 0x00018800ff0c7b82 */ /* 0x000e220000000a00 */
[----:B---3--:R-:W-:-:S04]  /*e760*/  ISETP.NE.U32.AND P0, PT, R8, RZ, PT ;  /* 0x000000ff0800720c */ /* 0x008fc80003f05070 */
[----:B------:R-:W-:Y:S02]  /*e770*/  ISETP.NE.AND.EX P0, PT, R9, RZ, PT, P0 ;  /* 0x000000ff0900720c */ /* 0x000fe40003f05300 */
[----:B--2---:R-:W-:-:S05]  /*e780*/  I2FP.F32.U32 R0, R14 ;  /* 0x0000000e00007245 */ /* 0x004fca0000201000 */
[----:B------:R-:W-:-:S04]  /*e790*/  FMUL R0, R0, UR6 ;  /* 0x0000000600007c20 */ /* 0x000fc80008400000 */
[----:B------:R2:W3:Y:S02]  /*e7a0*/  F2I.U32.TRUNC.NTZ R15, R0 ;  /* 0x00000000000f7305 */ /* 0x0004e4000020f000 */
[----:B------:R-:W-:Y:S05]  /*e7b0*/  @!P0 BRA `(.L_x_295) ;  /* 0x0000000000288947 */ /* 0x000fea0003800000 */
[----:B--2---:R-:W2:Y:S02]  /*e7c0*/  LDC R0, c[0x0][0x634] ;  /* 0x00018d00ff007b82 */ /* 0x004ea40000000800 */
[----:B--2---:R-:W-:-:S05]  /*e7d0*/  IADD3 R7, P0, R19, R0, RZ ;  /* 0x0000000013077210 */ /* 0x004fca0007f1e0ff */
[----:B------:R-:W-:-:S04]  /*e7e0*/  IMAD.X R11, RZ, RZ, R22, P0 ;  /* 0x000000ffff0b7224 */ /* 0x000fc800000e0616 */
[----:B0-----:R-:W-:-:S04]  /*e7f0*/  IMAD.WIDE.U32 R2, R11, R8, RZ ;  /* 0x000000080b027225 */ /* 0x001fc800078e00ff */
[----:B------:R-:W-:-:S04]  /*e800*/  IMAD.WIDE.U32 R4, P0, R7, R9, R2 ;  /* 0x0000000907047225 */ /* 0x000fc80007800002 */
[----:B------:R-:W-:-:S04]  /*e810*/  IMAD.WIDE.U32 R2, R7, R8, RZ ;  /* 0x0000000807027225 */ /* 0x000fc800078e00ff */
[----:B------:R-:W-:Y:S01]  /*e820*/  IMAD.X R7, RZ, RZ, RZ, P0 ;  /* 0x000000ffff077224 */ /* 0x000fe200000e06ff */
[----:B------:R-:W-:Y:S01]  /*e830*/  IADD3 RZ, P0, R3, R4, RZ ;  /* 0x0000000403ff7210 */ /* 0x000fe20007f1e0ff */
[----:B------:R-:W-:-:S04]  /*e840*/  IMAD.MOV.U32 R6, RZ, RZ, R5 ;  /* 0x000000ffff067224 */ /* 0x000fc800078e0005 */
[----:B------:R-:W-:-:S08]  /*e850*/  IMAD.WIDE.U32.X R6, R11, R9, R6, P0 ;  /* 0x000000090b067225 */ /* 0x000fd000000e0406 */
.L_x_295:
[-CC-:B0-----:R-:W-:Y:S01]  /*e860*/  SHF.R.U64 R11, R6, R10.reuse, R7.reuse ;  /* 0x0000000a060b7219 */ /* 0x181fe20000001207 */
[----:B------:R-:W0:Y:S01]  /*e870*/  LDC.64 R20, c[0x0][0x640] ;  /* 0x00019000ff147b82 */ /* 0x000e220000000a00 */
[----:B--2---:R-:W-:Y:S01]  /*e880*/  SHF.R.U32.HI R0, RZ, R10, R7 ;  /* 0x0000000aff007219 */ /* 0x004fe20000011607 */
[----:B------:R-:W-:Y:S01]  /*e890*/  IMAD.MOV.U32 R2, RZ, RZ, R19 ;  /* 0x000000ffff027224 */ /* 0x000fe200078e0013 */
[----:B------:R-:W-:Y:S01]  /*e8a0*/  IADD3 R5, P0, RZ, -R11, RZ ;  /* 0x8000000bff057210 */ /* 0x000fe20007f1e0ff */
[----:B---3--:R-:W-:Y:S01]  /*e8b0*/  IMAD.MOV R15, RZ, RZ, -R15 ;  /* 0x000000ffff0f7224 */ /* 0x008fe200078e0a0f */
[----:B------:R-:W-:Y:S01]  /*e8c0*/  ULDC UR6, c[0x0][0x154] ;  /* 0x0000550000067ab9 */ /* 0x000fe20000000800 */
[----:B------:R-:W-:Y:S02]  /*e8d0*/  IMAD.MOV.U32 R7, RZ, RZ, 0x1 ;  /* 0x00000001ff077424 */ /* 0x000fe400078e00ff */
[----:B------:R-:W2:Y:S01]  /*e8e0*/  LDC R4, c[0x0][0x618] ;  /* 0x00018600ff047b82 */ /* 0x000ea20000000800 */
[----:B------:R-:W-:-:S02]  /*e8f0*/  IMAD.X R3, RZ, RZ, ~R0, P0 ;  /* 0x000000ffff037224 */ /* 0x000fc400000e0e00 */
[----:B------:R-:W-:Y:S02]  /*e900*/  IMAD R17, R17, R15, R14 ;  /* 0x0000000f11117224 */ /* 0x000fe400078e020e */
[-C--:B------:R-:W-:Y:S02]  /*e910*/  IMAD R0, R3, R12.reuse, RZ ;  /* 0x0000000c03007224 */ /* 0x080fe400078e02ff */
[----:B------:R-:W-:Y:S01]  /*e920*/  IMAD.MOV.U32 R3, RZ, RZ, R22 ;  /* 0x000000ffff037224 */ /* 0x000fe200078e0016 */
[----:B------:R-:W3:Y:S01]  /*e930*/  LDC R6, c[0x0][0x608] ;  /* 0x00018200ff067b82 */ /* 0x000ee20000000800 */
[----:B------:R-:W-:-:S04]  /*e940*/  IMAD.WIDE.U32 R2, R5, R12, R2 ;  /* 0x0000000c05027225 */ /* 0x000fc800078e0002 */
[----:B------:R-:W-:-:S03]  /*e950*/  IMAD R5, R5, R13, R0 ;  /* 0x0000000d05057224 */ /* 0x000fc600078e0200 */
[----:B------:R-:W5:Y:S01]  /*e960*/  LDC R18, c[0x0][0x658] ;  /* 0x00019600ff127b82 */ /* 0x000f620000000800 */
[----:B------:R-:W-:Y:S01]  /*e970*/  I2FP.F32.U32 R0, R16 ;  /* 0x0000001000007245 */ /* 0x000fe20000201000 */
[----:B------:R-:W-:Y:S01]  /*e980*/  IMAD.IADD R3, R3, 0x1, R5 ;  /* 0x0000000103037824 */ /* 0x000fe200078e0205 */
[----:B0-----:R-:W-:Y:S01]  /*e990*/  ISETP.NE.U32.AND P0, PT, R20, RZ, PT ;  /* 0x000000ff1400720c */ /* 0x001fe20003f05070 */
[----:B------:R-:W-:Y:S02]  /*e9a0*/  IMAD.MOV.U32 R5, RZ, RZ, -0x1 ;  /* 0xffffffffff057424 */ /* 0x000fe400078e00ff */
[----:B------:R-:W-:Y:S02]  /*e9b0*/  FMUL R0, R0, UR6 ;  /* 0x0000000600007c20 */ /* 0x000fe40008400000 */
[----:B------:R-:W0:Y:S01]  /*e9c0*/  LDC R15, c[0x0][0x148] ;  /* 0x00005200ff0f7b82 */ /* 0x000e220000000800 */
[----:B--2---:R-:W-:Y:S01]  /*e9d0*/  SHF.R.U64 R10, R2, R4, R3 ;  /* 0x00000004020a7219 */ /* 0x004fe20000001203 */
[----:B------:R2:W0:Y:S01]  /*e9e0*/  F2I.U32.TRUNC.NTZ R13, R0 ;  /* 0x00000000000d7305 */ /* 0x000422000020f000 */
[----:B------:R-:W-:-:S02]  /*e9f0*/  ISETP.NE.AND.EX P0, PT, R21, RZ, PT, P0 ;  /* 0x000000ff1500720c */ /* 0x000fc40003f05300 */
[----:B------:R-:W-:-:S03]  /*ea00*/  SHF.R.U32.HI R3, RZ, R4, R3 ;  /* 0x00000004ff037219 */ /* 0x000fc60000011603 */
[----:B------:R-:W0:Y:S01]  /*ea10*/  LDC R14, c[0x0][0x600] ;  /* 0x00018000ff0e7b82 */ /* 0x000e220000000800 */
[-CC-:B---3--:R-:W-:Y:S02]  /*ea20*/  SHF.R.U64 R8, R10, R6.reuse, R3.reuse ;  /* 0x000000060a087219 */ /* 0x188fe40000001203 */
[----:B------:R-:W-:-:S05]  /*ea30*/  SHF.R.U32.HI R3, RZ, R6, R3 ;  /* 0x00000006ff037219 */ /* 0x000fca0000011603 */
[----:B------:R-:W3:Y:S01]  /*ea40*/  LDC R22, c[0x0][0x648] ;  /* 0x00019200ff167b82 */ /* 0x000ee20000000800 */
[-CC-:B-----5:R-:W-:Y:S02]  /*ea50*/  SHF.R.U64 R12, R8, R18.reuse, R3.reuse ;  /* 0x00000012080c7219 */ /* 0x1a0fe40000001203 */
[-C--:B------:R-:W-:Y:S02]  /*ea60*/  SHF.L.U32 R5, R5, R18.reuse, RZ ;  /* 0x0000001205057219 */ /* 0x080fe400000006ff */
[-C--:B------:R-:W-:Y:S01]  /*ea70*/  SHF.R.U32.HI R3, RZ, R18.reuse, R3 ;  /* 0x00000012ff037219 */ /* 0x080fe20000011603 */
[----:B------:R-:W-:Y:S01]  /*ea80*/  IMAD.MOV.U32 R2, RZ, RZ, R12 ;  /* 0x000000ffff027224 */ /* 0x000fe200078e000c */
[----:B------:R-:W-:Y:S01]  /*ea90*/  SHF.L.U32 R18, R7, R18, RZ ;  /* 0x0000001207127219 */ /* 0x000fe200000006ff */
[----:B------:R-:W0:Y:S01]  /*eaa0*/  LDC R23, c[0x0][0x638] ;  /* 0x00018e00ff177b82 */ /* 0x000e220000000800 */
[----:B------:R-:W-:-:S07]  /*eab0*/  LOP3.LUT R19, RZ, R5, RZ, 0x33, !PT ;  /* 0x00000005ff137212 */ /* 0x000fce00078e33ff */
[----:B------:R-:W0:Y:S01]  /*eac0*/  LDC R24, c[0x0][0x610] ;  /* 0x00018400ff187b82 */ /* 0x000e220000000800 */
[----:B--2---:R-:W-:Y:S05]  /*ead0*/  @!P0 BRA `(.L_x_296) ;  /* 0x0000000000288947 */ /* 0x004fea0003800000 */
        /* <DEDUP_REMOVED lines=10> */
.L_x_296:
[----:B---3--:R-:W-:Y:S01]  /*eb80*/  SHF.R.U64 R0, R2, R22, R3 ;  /* 0x0000001602007219 */ /* 0x008fe20000001203 */
[----:B0-----:R-:W-:Y:S01]  /*eb90*/  VIADD R7, R14, 0xffffffff ;  /* 0xffffffff0e077836 */ /* 0x001fe20000000000 */
[----:B------:R-:W-:Y:S01]  /*eba0*/  LOP3.LUT R5, R8, R19, RZ, 0xc0, !PT ;  /* 0x0000001308057212 */ /* 0x000fe200078ec0ff */
[----:B------:R-:W-:Y:S02]  /*ebb0*/  IMAD.MOV R13, RZ, RZ, -R13 ;  /* 0x000000ffff0d7224 */ /* 0x000fe400078e0a0d */
[----:B------:R-:W-:Y:S02]  /*ebc0*/  IMAD.MOV R3, RZ, RZ, -R0 ;  /* 0x000000ffff037224 */ /* 0x000fe400078e0a00 */
[----:B------:R-:W-:Y:S01]  /*ebd0*/  IMAD R2, R18, R0, R5 ;  /* 0x0000000012027224 */ /* 0x000fe200078e0205 */
[----:B------:R-:W-:Y:S01]  /*ebe0*/  LOP3.LUT R5, R10, R7, RZ, 0xc0, !PT ;  /* 0x000000070a057212 */ /* 0x000fe200078ec0ff */
[----:B------:R-:W-:Y:S02]  /*ebf0*/  @P2 IMAD R17, R15, R13, R16 ;  /* 0x0000000d0f112224 */ /* 0x000fe400078e0210 */
[----:B------:R-:W-:-:S02]  /*ec00*/  IMAD R0, R3, R23, R12 ;  /* 0x0000001703007224 */ /* 0x000fc400078e020c */
[----:B------:R-:W-:Y:S02]  /*ec10*/  IMAD.MOV.U32 R4, RZ, RZ, 0x1 ;  /* 0x00000001ff047424 */ /* 0x000fe400078e00ff */
[----:B------:R-:W-:Y:S02]  /*ec20*/  IMAD R2, R2, R24, R17 ;  /* 0x0000001802027224 */ /* 0x000fe400078e0211 */
[----:B------:R-:W-:Y:S01]  /*ec30*/  IMAD R3, R0, R14, R5 ;  /* 0x0000000e00037224 */ /* 0x000fe200078e0205 */
[----:B------:R-:W-:-:S04]  /*ec40*/  PRMT R0, R4, 0x7610, R0 ;  /* 0x0000761004007816 */ /* 0x000fc80000000000 */
[----:B------:R-:W-:Y:S02]  /*ec50*/  SEL R4, R3, R2, !P2 ;  /* 0x0000000203047207 */ /* 0x000fe40005000000 */
[----:B------:R-:W-:-:S03]  /*ec60*/  SEL R2, R2, R3, !P2 ;  /* 0x0000000302027207 */ /* 0x000fc60005000000 */
[----:B------:R2:W-:Y:S04]  /*ec70*/  STL [R1+0x88], R4 ;  /* 0x0000880401007387 */ /* 0x0005e80000100800 */
[----:B------:R2:W-:Y:S04]  /*ec80*/  STL [R1+0x78], R11 ;  /* 0x0000780b01007387 */ /* 0x0005e80000100800 */
[----:B------:R2:W-:Y:S02]  /*ec90*/  STL [R1+0x84], R2 ;  /* 0x0000840201007387 */ /* 0x0005e40000100800 */
.L_x_294:
[----:B------:R-:W-:Y:S01]  /*eca0*/  LOP3.LUT P0, RZ, R0, 0xff, RZ, 0xc0, !PT ;  /* 0x000000ff00ff7812 */ /* 0x000fe2000780c0ff */
[----:B------:R-:W-:-:S12]  /*ecb0*/  ULOP3.LUT UR30, UR30, 0x1, URZ, 0x3c, !UPT ;  /* 0x000000011e1e7892 */ /* 0x000fd8000f8e3c3f */
[----:B------:R-:W-:Y:S05]  /*ecc0*/  @P0 BRA `(.L_x_297) ;  /* 0xffffff2800100947 */ /* 0x000fea000383ffff */
[----:B------:R-:W-:Y:S05]  /*ecd0*/  EXIT ;  /* 0x000000000000794d */ /* 0x000fea0003800000 */
.L_x_13:
[----:B------:R-:W-:-:S08]  /*ece0*/  ISETP.NE.AND P0, PT, RZ, UR6, PT ;  /* 0x00000006ff007c0c */ /* 0x000fd0000bf05270 */
[----:B0123--:R-:W0:-:S00]  /*ecf0*/  USETMAXREG.DEALLOC.CTAPOOL 0x28 ;  /* 0x00000028000079c8 */ /* 0x00fe0000080e0500 */
[----:B------:R-:W-:Y:S05]  /*ed00*/  @P0 EXIT ;  /* 0x000000000000094d */ /* 0x000fea0003800000 */
[----:B0-----:R-:W-:Y:S01]  /*ed10*/  LOP3.LUT P0, RZ, R0, 0xff, RZ, 0xc0, !PT ;  /* 0x000000ff00ff7812 */ /* 0x001fe2000780c0ff */
[----:B------:R-:W-:Y:S02]  /*ed20*/  IMAD.MOV.U32 R0, RZ, RZ, 0x1 ;  /* 0x00000001ff007424 */ /* 0x000fe400078e00ff */
[----:B------:R-:W-:-:S10]  /*ed30*/  IMAD.MOV.U32 R8, RZ, RZ, RZ ;  /* 0x000000ffff087224 */ /* 0x000fd400078e00ff */
[----:B------:R-:W-:Y:S05]  /*ed40*/  @!P0 BRA `(.L_x_298) ;  /* 0x0000000c00408947 */ /* 0x000fea0003800000 */
[----:B------:R-:W-:Y:S01]  /*ed50*/  LOP3.LUT P0, RZ, R2, 0x1f, RZ, 0xc0, !PT ;  /* 0x0000001f02ff7812 */ /* 0x000fe2000780c0ff */
[----:B------:R-:W-:Y:S01]  /*ed60*/  ULDC UR5, c[0x0][0x658] ;  /* 0x0001960000057ab9 */ /* 0x000fe20000000800 */
[----:B------:R-:W-:Y:S01]  /*ed70*/  UMOV UR6, 0xffffffff ;  /* 0xffffffff00067882 */ /* 0x000fe20000000000 */
[----:B------:R-:W-:Y:S01]  /*ed80*/  BSSY B0, `(.L_x_298) ;  /* 0x00000cc000007945 */ /* 0x000fe20003800000 */
[----:B------:R-:W-:Y:S01]  /*ed90*/  USHF.L.U32 UR6, UR6, UR5, URZ ;  /* 0x0000000506067299 */ /* 0x000fe2000800063f */
[C---:B------:R-:W-:Y:S01]  /*eda0*/  ISETP.NE.AND P3, PT, R3.reuse, RZ, PT ;  /* 0x000000ff0300720c */ /* 0x040fe20003f65270 */
[----:B------:R-:W-:Y:S01]  /*edb0*/  IMAD.MOV.U32 R9, RZ, RZ, 0x1 ;  /* 0x00000001ff097424 */ /* 0x000fe200078e00ff */
[----:B------:R-:W-:Y:S01]  /*edc0*/  ISETP.NE.OR P0, PT, R3, RZ, !P0 ;  /* 0x000000ff0300720c */ /* 0x000fe20004705670 */
[----:B------:R-:W-:Y:S01]  /*edd0*/  IMAD.MOV.U32 R0, RZ, RZ, 0x1 ;  /* 0x00000001ff007424 */ /* 0x000fe200078e00ff */
[----:B------:R-:W-:Y:S01]  /*ede0*/  ULDC UR4, c[0x0][0x600] ;  /* 0x0001800000047ab9 */ /* 0x000fe20000000800 */
[----:B------:R-:W-:Y:S01]  /*edf0*/  IMAD.MOV.U32 R8, RZ, RZ, RZ ;  /* 0x000000ffff087224 */ /* 0x000fe200078e00ff */
[----:B------:R-:W-:Y:S01]  /*ee00*/  UMOV UR7, 0x1 ;  /* 0x0000000100077882 */ /* 0x000fe20000000000 */
[----:B------:R-:W-:-:S02]  /*ee10*/  UIADD3 UR26, UR14, 0x1, URZ ;  /* 0x000000010e1a7890 */ /* 0x000fc4000fffe03f */
[----:B------:R-:W-:Y:S02]  /*ee20*/  ULOP3.LUT UR27, UR13, 0x2, URZ, 0xfc, !UPT ;  /* 0x000000020d1b7892 */ /* 0x000fe4000f8efc3f */
[----:B------:R-:W-:Y:S02]  /*ee30*/  UIADD3 UR18, UR4, -0x1, URZ ;  /* 0xffffffff04127890 */ /* 0x000fe4000fffe03f */
[----:B------:R-:W-:Y:S02]  /*ee40*/  USHF.L.U32 UR22, UR7, UR5, URZ ;  /* 0x0000000507167299 */ /* 0x000fe4000800063f */
[----:B------:R-:W-:Y:S01]  /*ee50*/  ULOP3.LUT UR19, URZ, UR6, URZ, 0x33, !UPT ;  /* 0x000000063f137292 */ /* 0x000fe2000f8e333f */
[----:B------:R-:W-:-:S11]  /*ee60*/  ULDC.64 UR24, c[0x0][0x198] ;  /* 0x0000660000187ab9 */ /* 0x000fd60000000a00 */
.L_x_310:
[----:B------:R-:W-:-:S03]  /*ee70*/  UMOV UR4, 0xffffffff ;  /* 0xffffffff00047882 */ /* 0x000fc60000000000 */
[----:B01----:R-:W-:Y:S05]  /*ee80*/  BRA.DIV UR4, `(.L_x_299) ;  /* 0x0000000e04f87947 */ /* 0x003fea000b800000 */
[----:B------:R-:W-:-:S13]  /*ee90*/  ELECT P1, URZ, PT ;  /* 0x00000000003f782f */ /* 0x000fda0003820000 */
.L_x_322:
[----:B------:R-:W0:Y:S01]  /*eea0*/  LDC R2, c[0x0][0x28c] ;  /* 0x0000a300ff027b82 */ /* 0x000e220000000800 */
[----:B------:R-:W-:Y:S01]  /*eeb0*/  BSSY B1, `(.L_x_300) ;  /* 0x000003b000017945 */ /* 0x000fe20003800000 */
[----:B0-----:R-:W-:-:S13]  /*eec0*/  ISETP.LT.OR P1, PT, R2, 0x1, !P1 ;  /* 0x000000010200780c */ /* 0x001fda0004f21670 */
[----:B------:R-:W-:Y:S05]  /*eed0*/  @P1 BRA `(.L_x_301) ;  /* 0x0000000000e01947 */ /* 0x000fea0003800000 */
[----:B------:R-:W2:Y:S04]  /*eee0*/  LDL.LU R4, [R1+0x88] ;  /* 0x0000880001047983 */ /* 0x000ea80000300800 */
[----:B------:R-:W3:Y:S01]  /*eef0*/  LDL.LU R3, [R1+0x84] ;  /* 0x0000840001037983 */ /* 0x000ee20000300800 */
[----:B------:R-:W-:Y:S02]  /*ef00*/  IMAD.MOV.U32 R12, RZ, RZ, RZ ;  /* 0x000000ffff0c7224 */ /* 0x000fe400078e00ff */
[----:B------:R-:W-:Y:S02]  /*ef10*/  IMAD.U32 R13, RZ, RZ, UR26 ;  /* 0x0000001aff0d7e24 */ /* 0x000fe4000f8e00ff */
[----:B------:R-:W-:Y:S02]  /*ef20*/  IMAD.MOV.U32 R2, RZ, RZ, R0 ;  /* 0x000000ffff027224 */ /* 0x000fe400078e0000 */
[----:B--2---:R-:W-:-:S02]  /*ef30*/  IMAD.SHL.U32 R6, R4, 0x100, RZ ;  /* 0x0000010004067824 */ /* 0x004fc400078e00ff */
[----:B---3--:R-:W-:Y:S02]  /*ef40*/  IMAD.SHL.U32 R7, R3, 0x40, RZ ;  /* 0x0000004003077824 */ /* 0x008fe400078e00ff */
[----:B------:R-:W-:-:S07]  /*ef50*/  IMAD.MOV.U32 R3, RZ, RZ, R8 ;  /* 0x000000ffff037224 */ /* 0x000fce00078e0008 */
.L_x_305:
[----:B------:R-:W0:Y:S01]  /*ef60*/  S2R R5, SR_CgaCtaId ;  /* 0x0000000000057919 */ /* 0x000e220000008800 */
[----:B------:R-:W-:-:S04]  /*ef70*/  MOV R4, 0x400 ;  /* 0x0000040000047802 */ /* 0x000fc80000000f00 */
[----:B0-----:R-:W-:Y:S02]  /*ef80*/  LEA R10, R5, R4, 0x18 ;  /* 0x00000004050a7211 */ /* 0x001fe400078ec0ff */
[----:B------:R-:W-:Y:S01]  /*ef90*/  SHF.L.U32 R4, R2, 0x1f, RZ ;  /* 0x0000001f02047819 */ /* 0x000fe200000006ff */
[----:B------:R-:W0:Y:S02]  /*efa0*/  @!P3 LDC R5, c[0x0][0x500] ;  /* 0x00014000ff05bb82 */ /* 0x000e240000000800 */
[----:B------:R-:W-:-:S04]  /*efb0*/  IMAD R11, R3, 0x8, R10 ;  /* 0x00000008030b7824 */ /* 0x000fc800078e020a */
[----:B------:R-:W1:Y:S02]  /*efc0*/  SYNCS.PHASECHK.TRANS64.TRYWAIT P1, [R11+URZ+0x18], R4 ;  /* 0x000018040b0075a7 */ /* 0x000e64000802017f */
[----:B-1----:R-:W-:Y:S05]  /*efd0*/  @!P1 BRA `(.L_x_302) ;  /* 0x0000000c00c49947 */ /* 0x002fea0003800000 */
.L_x_323:
[----:B------:R-:W-:Y:S01]  /*efe0*/  UPRMT UR4, UR27, 0x9910, URZ ;  /* 0x000099101b047896 */ /* 0x000fe2000800003f */
[----:B0-----:R0:W-:Y:S03]  /*eff0*/  @!P3 SYNCS.ARRIVE.TRANS64 RZ, [R11+URZ], R5 ;  /* 0x000000050bffb9a7 */ /* 0x0011e6000800003f */
[----:B------:R-:W-:-:S06]  /*f000*/  UISETP.NE.AND UP0, UPT, UR4, 0x2, UPT ;  /* 0x000000020400788c */ /* 0x000fcc000bf05270 */
[----:B------:R-:W-:-:S13]  /*f010*/  PLOP3.LUT P1, PT, PT, PT, UP0, 0x80, 0x0 ;  /* 0x000000000000781c */ /* 0x000fda0003f2f008 */
[----:B0-----:R-:W-:Y:S05]  /*f020*/  @P1 BRA `(.L_x_303) ;  /* 0x0000000000041947 */ /* 0x001fea0003800000 */
[----:B------:R-:W-:Y:S01]  /*f030*/  BPT.TRAP 0x1 ;  /* 0x000000040000795c */ /* 0x000fe20000300000 */
.L_x_303:
[----:B------:R-:W-:Y:S05]  /*f040*/  @P0 BRA `(.L_x_304) ;  /* 0x0000000000040947 */ /* 0x000fea0003800000 */
[----:B------:R-:W-:Y:S01]  /*f050*/  BPT.TRAP 0x1 ;  /* 0x000000040000795c */ /* 0x000fe20000300000 */
.L_x_304:
[----:B------:R-:W2:Y:S01]  /*f060*/  LDL R5, [R1+0x78] ;  /* 0x0000780001057983 */ /* 0x000ea20000100800 */
[--C-:B-1----:R-:W-:Y:S01]  /*f070*/  IMAD R4, R3, 0x800, R10.reuse ;  /* 0x0000080003047824 */ /* 0x102fe200078e020a */
[----:B------:R-:W-:Y:S01]  /*f080*/  R2UR UR9, R11 ;  /* 0x000000000b0972ca */ /* 0x000fe200000e0000 */
[----:B------:R-:W-:Y:S01]  /*f090*/  IMAD R10, R3, 0x2000, R10 ;  /* 0x00002000030a7824 */ /* 0x000fe200078e020a */
[----:B------:R-:W-:Y:S01]  /*f0a0*/  UIADD3 UR4, UP0, UR24, 0xf0, URZ ;  /* 0x000000f018047890 */ /* 0x000fe2000ff1e03f */
[----:B------:R-:W-:Y:S01]  /*f0b0*/  VIADD R13, R13, 0xffffffff ;  /* 0xffffffff0d0d7836 */ /* 0x000fe20000000000 */
[----:B------:R-:W-:Y:S01]  /*f0c0*/  R2UR UR5, R4 ;  /* 0x00000000040572ca */ /* 0x000fe200000e0000 */
[----:B------:R-:W-:Y:S01]  /*f0d0*/  UIADD3 UR28, UP1, UR24, 0x1f0, URZ ;  /* 0x000001f0181c7890 */ /* 0x000fe2000ff3e03f */
[----:B------:R-:W-:Y:S01]  /*f0e0*/  R2UR UR8, R10 ;  /* 0x000000000a0872ca */ /* 0x000fe200000e0000 */
[----:B------:R-:W-:Y:S01]  /*f0f0*/  VIADD R3, R3, 0x1 ;  /* 0x0000000103037836 */ /* 0x000fe20000000000 */
[----:B------:R-:W-:Y:S01]  /*f100*/  R2UR UR11, R7 ;  /* 0x00000000070b72ca */ /* 0x000fe200000e0000 */
[----:B------:R-:W-:Y:S01]  /*f110*/  UIADD3.X UR29, URZ, UR25, URZ, UP1, !UPT ;  /* 0x000000193f1d7290 */ /* 0x000fe20008ffe43f */
[----:B------:R-:W-:Y:S01]  /*f120*/  R2UR UR10, R12 ;  /* 0x000000000c0a72ca */ /* 0x000fe200000e0000 */
[----:B------:R-:W-:Y:S01]  /*f130*/  UMOV UR6, 0x0 ;  /* 0x0000000000067882 */ /* 0x000fe20000000000 */
[----:B------:R-:W-:Y:S01]  /*f140*/  R2UR UR23, R6 ;  /* 0x00000000061772ca */ /* 0x000fe200000e0000 */
[----:B------:R-:W-:Y:S01]  /*f150*/  UMOV UR7, 0x10000000 ;  /* 0x1000000000077882 */ /* 0x000fe20000000000 */
[----:B------:R-:W-:Y:S01]  /*f160*/  ISETP.GT.AND P4, PT, R13, 0x1, PT ;  /* 0x000000010d00780c */ /* 0x000fe20003f84270 */
[----:B------:R-:W-:Y:S01]  /*f170*/  VIADD R12, R12, 0x20 ;  /* 0x000000200c0c7836 */ /* 0x000fe20000000000 */
[----:B------:R-:W-:Y:S01]  /*f180*/  ISETP.NE.AND P1, PT, R3, 0x3, PT ;  /* 0x000000030300780c */ /* 0x000fe20003f25270 */
[----:B------:R-:W-:-:S02]  /*f190*/  UIADD3 UR16, UR5, 0x100, URZ ;  /* 0x0000010005107890 */ /* 0x000fc4000fffe03f */
[----:B------:R-:W-:Y:S01]  /*f1a0*/  UIADD3.X UR5, URZ, UR25, URZ, UP0, !UPT ;  /* 0x000000193f057290 */ /* 0x000fe200087fe43f */
[----:B------:R-:W-:Y:S01]  /*f1b0*/  SEL R3, R3, RZ, P1 ;  /* 0x000000ff03037207 */ /* 0x000fe20000800000 */
[----:B------:R-:W-:-:S03]  /*f1c0*/  UIADD3 UR17, UR8, 0x1900, URZ ;  /* 0x0000190008117890 */ /* 0x000fc6000fffe03f */
[----:B------:R-:W-:Y:S01]  /*f1d0*/  UMOV UR8, UR16 ;  /* 0x0000001000087c82 */ /* 0x000fe20008000000 */
[----:B--2---:R-:W-:Y:S02]  /*f1e0*/  R2UR UR12, R5 ;  /* 0x00000000050c72ca */ /* 0x004fe400000e0000 */
[----:B------:R-:W-:-:S04]  /*f1f0*/  SEL R5, RZ, 0x1, P1 ;  /* 0x00000001ff057807 */ /* 0x000fc80000800000 */
[----:B------:R-:W-:-:S07]  /*f200*/  LOP3.LUT R2, R2, R5, RZ, 0x3c, !PT ;  /* 0x0000000502027212 */ /* 0x000fce00078e3cff */
[----:B------:R0:W-:Y:S02]  /*f210*/  UTMALDG.3D [UR8], [UR4], desc[UR6] ;  /* 0x00000608040075b4 */ /* 0x0001e40008011000 */
[----:B0-----:R-:W-:Y:S01]  /*f220*/  UMOV UR8, UR17 ;  /* 0x0000001100087c82 */ /* 0x001fe20008000000 */
[----:B------:R-:W-:Y:S02]  /*f230*/  UMOV UR11, UR23 ;  /* 0x00000017000b7c82 */ /* 0x000fe40008000000 */
[----:B------:R0:W-:Y:S02]  /*f240*/  UTMALDG.3D [UR8], [UR28], desc[UR6] ;  /* 0x000006081c0075b4 */ /* 0x0001e40008011000 */
[----:B0-----:R-:W-:Y:S05]  /*f250*/  @P4 BRA `(.L_x_305) ;  /* 0xfffffffc00404947 */ /* 0x001fea000383ffff */
.L_x_301:
[----:B------:R-:W-:Y:S05]  /*f260*/  BSYNC B1 ;  /* 0x0000000000017941 */ /* 0x000fea0003800000 */
.L_x_300:
[----:B------:R-:W2:Y:S01]  /*f270*/  LDL.LU R15, [R1+0x7c] ;  /* 0x00007c00010f7983 */ /* 0x000ea20000300800 */
[----:B------:R-:W-:Y:S01]  /*f280*/  LOP3.LUT P5, RZ, R9, 0xff, RZ, 0xc0, !PT ;  /* 0x000000ff09ff7812 */ /* 0x000fe200078ac0ff */
[----:B------:R-:W-:Y:S01]  /*f290*/  VIADD R8, R8, UR14 ;  /* 0x0000000e08087c36 */ /* 0x000fe20008000000 */
[----:B------:R-:W-:Y:S01]  /*f2a0*/  UISETP.GE.U32.AND UP0, UPT, UR14, 0x3, UPT ;  /* 0x000000030e00788c */ /* 0x000fe2000bf06070 */
[----:B------:R-:W3:Y:S01]  /*f2b0*/  LDL.LU R14, [R1+0x80] ;  /* 0x00008000010e7983 */ /* 0x000ee20000300800 */
[----:B------:R-:W-:Y:S01]  /*f2c0*/  IMAD.U32 R5, RZ, RZ, UR14 ;  /* 0x0000000eff057e24 */ /* 0x000fe2000f8e00ff */
[----:B------:R-:W-:Y:S01]  /*f2d0*/  ULDC.64 UR4, c[0x0][0x650] ;  /* 0x0001940000047ab9 */ /* 0x000fe20000000a00 */
[----:B------:R-:W-:Y:S01]  /*f2e0*/  ISETP.GT.U32.AND P1, PT, R8, 0x2, PT ;  /* 0x000000020800780c */ /* 0x000fe20003f24070 */
[----:B------:R-:W-:Y:S01]  /*f2f0*/  BSSY B1, `(.L_x_306) ;  /* 0x0000072000017945 */ /* 0x000fe20003800000 */
[----:B------:R-:W-:Y:S02]  /*f300*/  PLOP3.LUT P4, PT, PT, PT, UP0, 0x80, 0x0 ;  /* 0x000000000000781c */ /* 0x000fe40003f8f008 */
[----:B------:R-:W-:-:S02]  /*f310*/  ISETP.LT.U32.AND P1, PT, R5, 0x3, P1 ;  /* 0x000000030500780c */ /* 0x000fc40000f21070 */
[----:B------:R-:W-:Y:S01]  /*f320*/  PRMT R9, RZ, 0x7610, R9 ;  /* 0x00007610ff097816 */ /* 0x000fe20000000009 */
[----:B------:R-:W0:Y:S01]  /*f330*/  @P5 S2R R3, SR_CgaCtaId ;  /* 0x0000000000035919 */ /* 0x000e220000008800 */
[----:B------:R-:W-:-:S04]  /*f340*/  @P5 MOV R2, 0x400 ;  /* 0x0000040000025802 */ /* 0x000fc80000000f00 */
[----:B0-----:R-:W-:Y:S01]  /*f350*/  @P5 LEA R4, R3, R2, 0x18 ;  /* 0x0000000203045211 */ /* 0x001fe200078ec0ff */
[----:B------:R-:W-:-:S03]  /*f360*/  IMAD.WIDE.U32 R2, R8, -0x55555555, RZ ;  /* 0xaaaaaaab08027825 */ /* 0x000fc600078e00ff */
[----:B------:R0:W-:Y:S02]  /*f370*/  @P5 SYNCS.ARRIVE.TRANS64.A1T0 RZ, [R4+URZ+0x68], RZ ;  /* 0x000068ff04ff59a7 */ /* 0x0001e4000810003f */
[----:B------:R-:W-:Y:S02]  /*f380*/  SHF.R.U32.HI R5, RZ, 0x1, R3 ;  /* 0x00000001ff057819 */ /* 0x000fe40000011603 */
[----:B------:R-:W-:Y:S02]  /*f390*/  SEL R3, RZ, 0x1, !P1 ;  /* 0x00000001ff037807 */ /* 0x000fe40004800000 */
[----:B------:R-:W-:Y:S01]  /*f3a0*/  PRMT R2, RZ, 0x7610, R2 ;  /* 0x00007610ff027816 */ /* 0x000fe20000000002 */
[----:B------:R-:W-:Y:S01]  /*f3b0*/  IMAD R8, R5, -0x3, R8 ;  /* 0xfffffffd05087824 */ /* 0x000fe200078e0208 */
[----:B------:R-:W-:Y:S01]  /*f3c0*/  LOP3.LUT R0, R0, R3, RZ, 0x3c, !PT ;  /* 0x0000000300007212 */ /* 0x000fe200078e3cff */
[----:B0-----:R-:W-:Y:S02]  /*f3d0*/  IMAD.MOV.U32 R4, RZ, RZ, -0x1 ;  /* 0xffffffffff047424 */ /* 0x001fe400078e00ff */
[----:B------:R-:W-:Y:S01]  /*f3e0*/  IMAD.MOV.U32 R3, RZ, RZ, -0x1 ;  /* 0xffffffffff037424 */ /* 0x000fe200078e00ff */
[----:B------:R-:W-:Y:S01]  /*f3f0*/  @P4 LOP3.LUT R0, R0, 0x1, R5, 0x78, !PT ;  /* 0x0000000100004812 */ /* 0x000fe200078e7805 */
[----:B------:R-:W-:Y:S01]  /*f400*/  IMAD.MOV.U32 R5, RZ, RZ, -0x1 ;  /* 0xffffffffff057424 */ /* 0x000fe200078e00ff */
[----:B---3--:R-:W-:-:S04]  /*f410*/  IADD3 R14, P5, R14, UR20, RZ ;  /* 0x000000140e0e7c10 */ /* 0x008fc8000ffbe0ff */
[----:B--2---:R-:W-:Y:S01]  /*f420*/  IADD3.X R15, R15, UR15, RZ, P5, !PT ;  /* 0x0000000f0f0f7c10 */ /* 0x004fe2000affe4ff */
[----:B------:R0:W-:Y:S01]  /*f430*/  STL [R1+0x80], R14 ;  /* 0x0000800e01007387 */ /* 0x0001e20000100800 */
[----:B------:R-:W-:-:S03]  /*f440*/  ISETP.GE.U32.AND P1, PT, R14, UR4, PT ;  /* 0x000000040e007c0c */ /* 0x000fc6000bf26070 */
[----:B------:R0:W-:Y:S01]  /*f450*/  STL [R1+0x7c], R15 ;  /* 0x00007c0f01007387 */ /* 0x0001e20000100800 */
[----:B------:R-:W-:-:S03]  /*f460*/  ISETP.GE.U32.AND.EX P1, PT, R15, UR5, PT, P1 ;  /* 0x000000050f007c0c */ /* 0x000fc6000bf26110 */
[----:B------:R0:W-:Y:S04]  /*f470*/  STL [R1+0x84], R5 ;  /* 0x0000840501007387 */ /* 0x0001e80000100800 */
[----:B------:R0:W-:Y:S04]  /*f480*/  STL [R1+0x88], R4 ;  /* 0x0000880401007387 */ /* 0x0001e80000100800 */
[----:B------:R0:W-:Y:S02]  /*f490*/  STL [R1+0x78], R3 ;  /* 0x0000780301007387 */ /* 0x0001e40000100800 */
[----:B------:R-:W-:Y:S05]  /*f4a0*/  @P1 BRA `(.L_x_307) ;  /* 0x0000000400581947 */ /* 0x000fea0003800000 */
[----:B------:R-:W-:Y:S01]  /*f4b0*/  ULDC.64 UR4, c[0x0][0x628] ;  /* 0x00018a0000047ab9 */ /* 0x000fe20000000a00 */
[----:B------:R-:W1:Y:S01]  /*f4c0*/  S2R R12, SR_CTAID.X ;  /* 0x00000000000c7919 */ /* 0x000e620000002500 */
[----:B------:R-:W-:Y:S01]  /*f4d0*/  ISETP.NE.U32.AND P1, PT, RZ, UR4, PT ;  /* 0x00000004ff007c0c */ /* 0x000fe2000bf25070 */
[----:B------:R-:W-:Y:S01]  /*f4e0*/  ULDC UR7, c[0x0][0x630] ;  /* 0x00018c0000077ab9 */ /* 0x000fe20000000800 */
[----:B------:R-:W-:Y:S01]  /*f4f0*/  IMAD.MOV.U32 R2, RZ, RZ, R14 ;  /* 0x000000ffff027224 */ /* 0x000fe200078e000e */
[----:B------:R-:W2:Y:S01]  /*f500*/  S2R R10, SR_CTAID.Y ;  /* 0x00000000000a7919 */ /* 0x000ea20000002600 */
[----:B------:R-:W-:Y:S01]  /*f510*/  ISETP.NE.AND.EX P1, PT, RZ, UR5, PT, P1 ;  /* 0x00000005ff007c0c */ /* 0x000fe2000bf25310 */
[----:B0-----:R-:W-:-:S12]  /*f520*/  IMAD.MOV.U32 R3, RZ, RZ, R15 ;  /* 0x000000ffff037224 */ /* 0x001fd800078e000f */
[----:B------:R-:W-:Y:S05]  /*f530*/  @!P1 BRA `(.L_x_308) ;  /* 0x0000000000289947 */ /* 0x000fea0003800000 */
[----:B------:R-:W-:Y:S02]  /*f540*/  ULDC UR6, c[0x0][0x634] ;  /* 0x00018d0000067ab9 */ /* 0x000fe40000000800 */
[----:B------:R-:W-:-:S05]  /*f550*/  IADD3 R7, P1, R14, UR6, RZ ;  /* 0x000000060e077c10 */ /* 0x000fca000ff3e0ff */
[----:B------:R-:W-:-:S04]  /*f560*/  IMAD.X R11, RZ, RZ, R15, P1 ;  /* 0x000000ffff0b7224 */ /* 0x000fc800008e060f */
[----:B------:R-:W-:-:S04]  /*f570*/  IMAD.WIDE.U32 R4, R11, UR4, RZ ;  /* 0x000000040b047c25 */ /* 0x000fc8000f8e00ff */
[----:B------:R-:W-:-:S04]  /*f580*/  IMAD.WIDE.U32 R4, P1, R7, UR5, R4 ;  /* 0x0000000507047c25 */ /* 0x000fc8000f820004 */
[----:B------:R-:W-:-:S04]  /*f590*/  IMAD.WIDE.U32 R6, R7, UR4, RZ ;  /* 0x0000000407067c25 */ /* 0x000fc8000f8e00ff */
[----:B------:R-:W-:Y:S01]  /*f5a0*/  IMAD.X R3, RZ, RZ, RZ, P1 ;  /* 0x000000ffff037224 */ /* 0x000fe200008e06ff */
[----:B------:R-:W-:Y:S01]  /*f5b0*/  IADD3 RZ, P1, R7, R4, RZ ;  /* 0x0000000407ff7210 */ /* 0x000fe20007f3e0ff */
[----:B------:R-:W-:-:S04]  /*f5c0*/  IMAD.MOV.U32 R2, RZ, RZ, R5 ;  /* 0x000000ffff027224 */ /* 0x000fc800078e0005 */
[----:B------:R-:W-:-:S08]  /*f5d0*/  IMAD.WIDE.U32.X R2, R11, UR5, R2, P1 ;  /* 0x000000050b027c25 */ /* 0x000fd000088e0402 */
.L_x_308:
[--C-:B------:R-:W-:Y:S01]  /*f5e0*/  SHF.R.U64 R11, R2, UR7, R3.reuse ;  /* 0x00000007020b7c19 */ /* 0x100fe20008001203 */
[----:B------:R-:W-:Y:S01]  /*f5f0*/  ULDC.64 UR4, c[0x0][0x620] ;  /* 0x0001880000047ab9 */ /* 0x000fe20000000a00 */
[----:B------:R-:W-:Y:S01]  /*f600*/  SHF.R.U32.HI R2, RZ, UR7, R3 ;  /* 0x00000007ff027c19 */ /* 0x000fe20008011603 */
[----:B------:R-:W-:Y:S01]  /*f610*/  IMAD.MOV.U32 R3, RZ, RZ, R15 ;  /* 0x000000ffff037224 */ /* 0x000fe200078e000f */
[----:B------:R-:W-:Y:S01]  /*f620*/  IADD3 R5, P1, RZ, -R11, RZ ;  /* 0x8000000bff057210 */ /* 0x000fe20007f3e0ff */
[----:B------:R-:W0:Y:S01]  /*f630*/  LDC R7, c[0x0][0x144] ;  /* 0x00005100ff077b82 */ /* 0x000e220000000800 */
[----:B-1----:R-:W-:Y:S01]  /*f640*/  I2FP.F32.U32 R6, R12 ;  /* 0x0000000c00067245 */ /* 0x002fe20000201000 */
[----:B------:R-:W-:Y:S01]  /*f650*/  ULDC.64 UR8, c[0x0][0x640] ;  /* 0x0001900000087ab9 */ /* 0x000fe20000000a00 */
[----:B------:R-:W-:Y:S01]  /*f660*/  ULDC UR6, c[0x0][0x608] ;  /* 0x0001820000067ab9 */ /* 0x000fe20000000800 */
[----:B------:R-:W-:Y:S01]  /*f670*/  IMAD.X R2, RZ, RZ, ~R2, P1 ;  /* 0x000000ffff027224 */ /* 0x000fe200008e0e02 */
[----:B------:R-:W-:-:S03]  /*f680*/  ISETP.NE.U32.AND P1, PT, RZ, UR8, PT ;  /* 0x00000008ff007c0c */ /* 0x000fc6000bf25070 */
[----:B------:R-:W-:Y:S01]  /*f690*/  IMAD R4, R2, UR4, RZ ;  /* 0x0000000402047c24 */ /* 0x000fe2000f8e02ff */
[----:B------:R-:W1:Y:S01]  /*f6a0*/  LDC R15, c[0x0][0x148] ;  /* 0x00005200ff0f7b82 */ /* 0x000e620000000800 */
[----:B------:R-:W-:Y:S01]  /*f6b0*/  IMAD.MOV.U32 R2, RZ, RZ, R14 ;  /* 0x000000ffff027224 */ /* 0x000fe200078e000e */
[----:B------:R-:W-:-:S03]  /*f6c0*/  ISETP.NE.AND.EX P1, PT, RZ, UR9, PT, P1 ;  /* 0x00000009ff007c0c */ /* 0x000fc6000bf25310 */
[----:B------:R-:W-:Y:S01]  /*f6d0*/  IMAD.WIDE.U32 R2, R5, UR4, R2 ;  /* 0x0000000405027c25 */ /* 0x000fe2000f8e0002 */
[----:B------:R-:W-:-:S03]  /*f6e0*/  ULDC UR4, c[0x0][0x150] ;  /* 0x0000540000047ab9 */ /* 0x000fc60000000800 */
[----:B------:R-:W-:Y:S01]  /*f6f0*/  FMUL R6, R6, UR4 ;  /* 0x0000000406067c20 */ /* 0x000fe20008400000 */
[----:B------:R-:W-:Y:S01]  /*f700*/  IMAD R5, R5, UR5, R4 ;  /* 0x0000000505057c24 */ /* 0x000fe2000f8e0204 */
[----:B------:R-:W-:Y:S01]  /*f710*/  ULDC UR4, c[0x0][0x618] ;  /* 0x0001860000047ab9 */ /* 0x000fe20000000800 */
[----:B------:R-:W-:Y:S02]  /*f720*/  ULDC UR5, c[0x0][0x154] ;  /* 0x0000550000057ab9 */ /* 0x000fe40000000800 */
[----:B------:R-:W-:Y:S01]  /*f730*/  IMAD.IADD R3, R3, 0x1, R5 ;  /* 0x0000000103037824 */ /* 0x000fe200078e0205 */
[----:B------:R-:W3:Y:S04]  /*f740*/  F2I.U32.TRUNC.NTZ R6, R6 ;  /* 0x0000000600067305 */ /* 0x000ee8000020f000 */
[----:B------:R-:W-:-:S02]  /*f750*/  SHF.R.U64 R13, R2, UR4, R3 ;  /* 0x00000004020d7c19 */ /* 0x000fc40008001203 */
[----:B--2---:R-:W-:-:S05]  /*f760*/  I2FP.F32.U32 R2, R10 ;  /* 0x0000000a00027245 */ /* 0x004fca0000201000 */
[----:B------:R-:W-:Y:S01]  /*f770*/  FMUL R4, R2, UR5 ;  /* 0x0000000502047c20 */ /* 0x000fe20008400000 */
[----:B------:R-:W-:Y:S01]  /*f780*/  SHF.R.U32.HI R2, RZ, UR4, R3 ;  /* 0x00000004ff027c19 */ /* 0x000fe20008011603 */
[----:B------:R-:W-:Y:S02]  /*f790*/  ULDC UR4, c[0x0][0x658] ;  /* 0x0001960000047ab9 */ /* 0x000fe40000000800 */
[----:B------:R2:W4:Y:S01]  /*f7a0*/  F2I.U32.TRUNC.NTZ R18, R4 ;  /* 0x0000000400127305 */ /* 0x000522000020f000 */
[----:B------:R-:W-:Y:S01]  /*f7b0*/  SHF.R.U64 R16, R13, UR6, R2 ;  /* 0x000000060d107c19 */ /* 0x000fe20008001202 */
[----:B---3--:R-:W-:Y:S01]  /*f7c0*/  IMAD.MOV R6, RZ, RZ, -R6 ;  /* 0x000000ffff067224 */ /* 0x008fe200078e0a06 */
[----:B------:R-:W-:-:S03]  /*f7d0*/  SHF.R.U32.HI R3, RZ, UR6, R2 ;  /* 0x00000006ff037c19 */ /* 0x000fc60008011602 */
[----:B0-----:R-:W-:Y:S01]  /*f7e0*/  IMAD R12, R7, R6, R12 ;  /* 0x00000006070c7224 */ /* 0x001fe200078e020c */
[--C-:B------:R-:W-:Y:S02]  /*f7f0*/  SHF.R.U64 R14, R16, UR4, R3.reuse ;  /* 0x00000004100e7c19 */ /* 0x100fe40008001203 */
[----:B------:R-:W-:-:S03]  /*f800*/  SHF.R.U32.HI R3, RZ, UR4, R3 ;  /* 0x00000004ff037c19 */ /* 0x000fc60008011603 */
[----:B------:R-:W-:Y:S01]  /*f810*/  IMAD.MOV.U32 R2, RZ, RZ, R14 ;  /* 0x000000ffff027224 */ /* 0x000fe200078e000e */
[----:B--2-4-:R-:W-:Y:S06]  /*f820*/  @!P1 BRA `(.L_x_309) ;  /* 0x0000000000289947 */ /* 0x014fec0003800000 */
        /* <DEDUP_REMOVED lines=10> */
.L_x_309:
[----:B------:R-:W-:Y:S01]  /*f8d0*/  ULDC UR4, c[0x0][0x648] ;  /* 0x0001920000047ab9 */ /* 0x000fe20000000800 */
[----:B------:R-:W-:Y:S01]  /*f8e0*/  IMAD.MOV R18, RZ, RZ, -R18 ;  /* 0x000000ffff127224 */ /* 0x000fe200078e0a12 */
[----:B------:R-:W-:Y:S01]  /*f8f0*/  SHF.R.U64 R3, R2, UR4, R3 ;  /* 0x0000000402037c19 */ /* 0x000fe20008001203 */
[----:B------:R-:W-:Y:S01]  /*f900*/  ULDC UR4, c[0x0][0x638] ;  /* 0x00018e0000047ab9 */ /* 0x000fe20000000800 */
[----:B------:R-:W-:Y:S01]  /*f910*/  LOP3.LUT R2, R16, UR19, RZ, 0xc0, !PT ;  /* 0x0000001310027c12 */ /* 0x000fe2000f8ec0ff */
[----:B-1----:R-:W-:Y:S01]  /*f920*/  @P2 IMAD R12, R15, R18, R10 ;  /* 0x000000120f0c2224 */ /* 0x002fe200078e020a */
[----:B------:R-:W-:Y:S01]  /*f930*/  LOP3.LUT R13, R13, UR18, RZ, 0xc0, !PT ;  /* 0x000000120d0d7c12 */ /* 0x000fe2000f8ec0ff */
[----:B------:R-:W-:Y:S01]  /*f940*/  IMAD.MOV R5, RZ, RZ, -R3 ;  /* 0x000000ffff057224 */ /* 0x000fe200078e0a03 */
[----:B------:R-:W-:Y:S01]  /*f950*/  ULDC UR5, c[0x0][0x610] ;  /* 0x0001840000057ab9 */ /* 0x000fe20000000800 */
[----:B------:R-:W-:Y:S02]  /*f960*/  IMAD R3, R3, UR22, R2 ;  /* 0x0000001603037c24 */ /* 0x000fe4000f8e0202 */
[----:B------:R-:W-:Y:S01]  /*f970*/  IMAD R14, R5, UR4, R14 ;  /* 0x00000004050e7c24 */ /* 0x000fe2000f8e020e */
[----:B------:R-:W-:Y:S01]  /*f980*/  ULDC UR4, c[0x0][0x600] ;  /* 0x0001800000047ab9 */ /* 0x000fe20000000800 */
[----:B------:R-:W-:-:S02]  /*f990*/  IMAD R3, R3, UR5, R12 ;  /* 0x0000000503037c24 */ /* 0x000fc4000f8e020c */
[----:B------:R-:W-:Y:S02]  /*f9a0*/  IMAD R14, R14, UR4, R13 ;  /* 0x000000040e0e7c24 */ /* 0x000fe4000f8e020d */
[----:B------:R-:W-:-:S03]  /*f9b0*/  IMAD.MOV.U32 R2, RZ, RZ, 0x1 ;  /* 0x00000001ff027424 */ /* 0x000fc600078e00ff */
[----:B------:R-:W-:Y:S02]  /*f9c0*/  SEL R4, R14, R3, !P2 ;  /* 0x000000030e047207 */ /* 0x000fe40005000000 */
[----:B------:R-:W-:-:S03]  /*f9d0*/  SEL R3, R3, R14, !P2 ;  /* 0x0000000e03037207 */ /* 0x000fc60005000000 */
[----:B------:R1:W-:Y:S04]  /*f9e0*/  STL [R1+0x88], R4 ;  /* 0x0000880401007387 */ /* 0x0003e80000100800 */
[----:B------:R1:W-:Y:S04]  /*f9f0*/  STL [R1+0x78], R11 ;  /* 0x0000780b01007387 */ /* 0x0003e80000100800 */
[----:B------:R1:W-:Y:S02]  /*fa00*/  STL [R1+0x84], R3 ;  /* 0x0000840301007387 */ /* 0x0003e40000100800 */
.L_x_307:
[----:B------:R-:W-:Y:S05]  /*fa10*/  BSYNC B1 ;  /* 0x0000000000017941 */ /* 0x000fea0003800000 */
.L_x_306:
[----:B------:R-:W-:-:S13]  /*fa20*/  LOP3.LUT P1, RZ, R2, 0xff, RZ, 0xc0, !PT ;  /* 0x000000ff02ff7812 */ /* 0x000fda000782c0ff */
[----:B------:R-:W-:Y:S05]  /*fa30*/  @P1 BRA `(.L_x_310) ;  /* 0xfffffff4000c1947 */ /* 0x000fea000383ffff */
[----:B------:R-:W-:Y:S05]  /*fa40*/  BSYNC B0 ;  /* 0x0000000000007941 */ /* 0x000fea0003800000 */
.L_x_298:
[----:B------:R-:W-:-:S03]  /*fa50*/  UMOV UR4, 0xffffffff ;  /* 0xffffffff00047882 */ /* 0x000fc60000000000 */
[----:B------:R-:W-:Y:S05]  /*fa60*/  BRA.DIV UR4, `(.L_x_311) ;  /* 0x0000000604347947 */ /* 0x000fea000b800000 */
[----:B------:R-:W-:-:S13]  /*fa70*/  ELECT P0, URZ, PT ;  /* 0x00000000003f782f */ /* 0x000fda0003800000 */
.L_x_326:
[----:B------:R-:W-:Y:S04]  /*fa80*/  BSSY B0, `(.L_x_312) ;  /* 0x0000023000007945 */ /* 0x000fe80003800000 */
[----:B------:R-:W-:Y:S05]  /*fa90*/  @!P0 BRA `(.L_x_313) ;  /* 0x0000000000848947 */ /* 0x000fea0003800000 */
[----:B------:R-:W-:-:S04]  /*faa0*/  ULOP3.LUT UR4, UR13, 0x2, URZ, 0xfc, !UPT ;  /* 0x000000020d047892 */ /* 0x000fc8000f8efc3f */
[----:B------:R-:W-:-:S06]  /*fab0*/  UISETP.NE.AND UP0, UPT, UR4, 0x3, UPT ;  /* 0x000000030400788c */ /* 0x000fcc000bf05270 */
[----:B------:R-:W-:-:S13]  /*fac0*/  PLOP3.LUT P0, PT, PT, PT, UP0, 0x80, 0x0 ;  /* 0x000000000000781c */ /* 0x000fda0003f0f008 */
[----:B------:R-:W-:Y:S05]  /*fad0*/  @!P0 BRA `(.L_x_314) ;  /* 0x0000000000048947 */ /* 0x000fea0003800000 */
[----:B------:R-:W-:Y:S01]  /*fae0*/  BPT.TRAP 0x1 ;  /* 0x000000040000795c */ /* 0x000fe20000300000 */
.L_x_314:
[----:B01----:R-:W0:Y:S01]  /*faf0*/  S2R R3, SR_CgaCtaId ;  /* 0x0000000000037919 */ /* 0x003e220000008800 */
[----:B------:R-:W-:-:S04]  /*fb00*/  MOV R2, 0x400 ;  /* 0x0000040000027802 */ /* 0x000fc80000000f00 */
[----:B0-----:R-:W-:Y:S02]  /*fb10*/  LEA R3, R3, R2, 0x18 ;  /* 0x0000000203037211 */ /* 0x001fe400078ec0ff */
[----:B------:R-:W-:-:S03]  /*fb20*/  SHF.L.U32 R2, R0, 0x1f, RZ ;  /* 0x0000001f00027819 */ /* 0x000fc600000006ff */
[----:B------:R-:W-:-:S04]  /*fb30*/  VIADD R3, R3, 0x18 ;  /* 0x0000001803037836 */ /* 0x000fc80000000000 */
[C---:B------:R-:W-:Y:S02]  /*fb40*/  IMAD R7, R8.reuse, 0x8, R3 ;  /* 0x0000000808077824 */ /* 0x040fe400078e0203 */
[----:B------:R-:W-:Y:S02]  /*fb50*/  VIADD R8, R8, 0x1 ;  /* 0x0000000108087836 */ /* 0x000fe40000000000 */
[----:B------:R-:W0:Y:S03]  /*fb60*/  SYNCS.PHASECHK.TRANS64.TRYWAIT P0, [R7+URZ], R2 ;  /* 0x00000002070075a7 */ /* 0x000e26000800017f */
[----:B------:R-:W-:-:S04]  /*fb70*/  ISETP.NE.AND P1, PT, R8, 0x3, PT ;  /* 0x000000030800780c */ /* 0x000fc80003f25270 */
[----:B------:R-:W-:Y:S02]  /*fb80*/  SEL R5, RZ, 0x1, P1 ;  /* 0x00000001ff057807 */ /* 0x000fe40000800000 */
[----:B------:R-:W-:Y:S02]  /*fb90*/  SEL R8, R8, RZ, P1 ;  /* 0x000000ff08087207 */ /* 0x000fe40000800000 */
[----:B------:R-:W-:-:S03]  /*fba0*/  LOP3.LUT R5, R0, R5, RZ, 0x3c, !PT ;  /* 0x0000000500057212 */ /* 0x000fc600078e3cff */
[----:B------:R-:W-:Y:S01]  /*fbb0*/  IMAD R9, R8, 0x8, R3 ;  /* 0x0000000808097824 */ /* 0x000fe200078e0203 */
[----:B------:R-:W-:Y:S01]  /*fbc0*/  SHF.L.U32 R4, R5, 0x1f, RZ ;  /* 0x0000001f05047819 */ /* 0x000fe200000006ff */
[----:B0-----:R-:W-:Y:S06]  /*fbd0*/  @!P0 BRA `(.L_x_315) ;  /* 0x0000000000fc8947 */ /* 0x001fec0003800000 */
.L_x_327:
[----:B------:R-:W1:Y:S01]  /*fbe0*/  SYNCS.PHASECHK.TRANS64.TRYWAIT P0, [R9+URZ], R4 ;  /* 0x00000004090075a7 */ /* 0x000e62000800017f */
[----:B------:R-:W-:-:S05]  /*fbf0*/  VIADD R0, R8, 0x1 ;  /* 0x0000000108007836 */ /* 0x000fca0000000000 */
[----:B------:R-:W-:-:S04]  /*fc00*/  ISETP.NE.AND P1, PT, R0, 0x3, PT ;  /* 0x000000030000780c */ /* 0x000fc80003f25270 */
[----:B0-----:R-:W-:Y:S02]  /*fc10*/  SEL R2, RZ, 0x1, P1 ;  /* 0x00000001ff027807 */ /* 0x001fe40000800000 */
[----:B------:R-:W-:Y:S02]  /*fc20*/  SEL R0, R0, RZ, P1 ;  /* 0x000000ff00007207 */ /* 0x000fe40000800000 */
[----:B------:R-:W-:Y:S01]  /*fc30*/  LOP3.LUT R2, R5, R2, RZ, 0x3c, !PT ;  /* 0x0000000205027212 */ /* 0x000fe200078e3cff */
[----:B-1----:R-:W-:Y:S06]  /*fc40*/  @!P0 BRA `(.L_x_316) ;  /* 0x0000000000f48947 */ /* 0x002fec0003800000 */
.L_x_328:
[----:B------:R-:W-:Y:S01]  /*fc50*/  IMAD R3, R0, 0x8, R3 ;  /* 0x0000000800037824 */ /* 0x000fe200078e0203 */
[----:B------:R-:W-:-:S07]  /*fc60*/  SHF.L.U32 R0, R2, 0x1f, RZ ;  /* 0x0000001f02007819 */ /* 0x000fce00000006ff */
.L_x_317:
[----:B-1----:R1:W2:Y:S02]  /*fc70*/  SYNCS.PHASECHK.TRANS64.TRYWAIT P0, [R3+URZ], R0 ;  /* 0x00000000030075a7 */ /* 0x0022a4000800017f */
[----:B--2---:R-:W-:Y:S05]  /*fc80*/  @!P0 NANOSLEEP.SYNCS 0x989680 ;  /* 0x009896800000895d */ /* 0x004fea0003900000 */
[----:B------:R-:W2:Y:S02]  /*fc90*/  @!P0 SYNCS.PHASECHK.TRANS64 P0, [R3+URZ], R0 ;  /* 0x00000000030085a7 */ /* 0x000ea4000800007f */
[----:B--2---:R-:W-:Y:S05]  /*fca0*/  @!P0 BRA `(.L_x_317) ;  /* 0xfffffffc00f08947 */ /* 0x004fea000383ffff */
.L_x_313:
[----:B------:R-:W-:Y:S05]  /*fcb0*/  BSYNC B0 ;  /* 0x0000000000007941 */ /* 0x000fea0003800000 */
.L_x_312:
[----:B------:R-:W-:Y:S05]  /*fcc0*/  EXIT ;  /* 0x000000000000794d */ /* 0x000fea0003800000 */
.L_x_15:
[----:B---3--:R-:W-:-:S04]  /*fcd0*/  IMAD.U32 R3, RZ, RZ, UR17 ;  /* 0x00000011ff037e24 */ /* 0x008fc8000f8e00ff */
[----:B------:R3:W4:Y:S03]  /*fce0*/  SYNCS.PHASECHK.TRANS64.TRYWAIT P0, [R3+URZ+-0x8], R0 ;  /* 0xfffff800030075a7 */ /* 0x000726000800017f */
[----:B----4-:R-:W-:Y:S05]  /*fcf0*/  @!P0 NANOSLEEP.SYNCS 0x989680 ;  /* 0x009896800000895d */ /* 0x010fea0003900000 */
[----:B------:R-:W4:Y:S02]  /*fd00*/  @!P0 SYNCS.PHASECHK.TRANS64 P0, [R3+URZ+-0x8], R0 ;  /* 0xfffff800030085a7 */ /* 0x000f24000800007f */
[----:B----4-:R-:W-:Y:S05]  /*fd10*/  @!P0 BRA `(.L_x_15) ;  /* 0xfffffffc00ec8947 */ /* 0x010fea000383ffff */
[----:B------:R-:W-:Y:S05]  /*fd20*/  BRA `(.L_x_318) ;  /* 0xffffff1800187947 */ /* 0x000fea000383ffff */
.L_x_20:
[----:B-1----:R-:W-:-:S04]  /*fd30*/  IMAD.U32 R3, RZ, RZ, UR6 ;  /* 0x00000006ff037e24 */ /* 0x002fc8000f8e00ff */
[----:B------:R1:W2:Y:S03]  /*fd40*/  SYNCS.PHASECHK.TRANS64.TRYWAIT P0, [R3+URZ], R0 ;  /* 0x00000000030075a7 */ /* 0x0002a6000800017f */
[----:B--2---:R-:W-:Y:S05]  /*fd50*/  @!P0 NANOSLEEP.SYNCS 0x989680 ;  /* 0x009896800000895d */ /* 0x004fea0003900000 */
[----:B------:R-:W2:Y:S02]  /*fd60*/  @!P0 SYNCS.PHASECHK.TRANS64 P0, [R3+URZ], R0 ;  /* 0x00000000030085a7 */ /* 0x000ea4000800007f */
[----:B--2---:R-:W-:Y:S05]  /*fd70*/  @!P0 BRA `(.L_x_20) ;  /* 0xfffffffc00ec8947 */ /* 0x004fea000383ffff */
[----:B------:R-:W-:Y:S05]  /*fd80*/  BRA `(.L_x_19) ;  /* 0xffffff2000847947 */ /* 0x000fea000383ffff */
.L_x_26:
[----:B-----5:R1:W-:Y:S02]  /*fd90*/  STL [R1+0x9c], R0 ;  /* 0x00009c0001007387 */ /* 0x0203e40000100800 */
[----:B-1----:R-:W-:-:S04]  /*fda0*/  IMAD.U32 R0, RZ, RZ, UR9 ;  /* 0x00000009ff007e24 */ /* 0x002fc8000f8e00ff */
[----:B------:R1:W3:Y:S03]  /*fdb0*/  SYNCS.PHASECHK.TRANS64.TRYWAIT P0, [R0+URZ], R229 ;  /* 0x000000e5000075a7 */ /* 0x0002e6000800017f */
[----:B---3--:R-:W-:Y:S05]  /*fdc0*/  @!P0 NANOSLEEP.SYNCS 0x989680 ;  /* 0x009896800000895d */ /* 0x008fea0003900000 */
[----:B------:R1:W3:Y:S02]  /*fdd0*/  @!P0 SYNCS.PHASECHK.TRANS64 P0, [R0+URZ], R229 ;  /* 0x000000e5000085a7 */ /* 0x0002e4000800007f */
[----:B-1----:R1:W5:Y:S02]  /*fde0*/  LDL.LU R0, [R1+0x9c] ;  /* 0x00009c0001007983 */ /* 0x0023640000300800 */
[----:B-1-3--:R-:W-:Y:S05]  /*fdf0*/  @!P0 BRA `(.L_x_26) ;  /* 0xfffffffc00e48947 */ /* 0x00afea000383ffff */
[----:B------:R-:W-:Y:S05]  /*fe00*/  BRA `(.L_x_25) ;  /* 0xffffff3000d87947 */ /* 0x000fea000383ffff */
.L_x_34:
[----:B---3--:R-:W-:-:S04]  /*fe10*/  IMAD.U32 R25, RZ, RZ, UR17 ;  /* 0x00000011ff197e24 */ /* 0x008fc8000f8e00ff */
[----:B------:R3:W4:Y:S03]  /*fe20*/  SYNCS.PHASECHK.TRANS64.TRYWAIT P0, [R25+URZ+0x8], R24 ;  /* 0x00000818190075a7 */ /* 0x000726000800017f */
[----:B----4-:R-:W-:Y:S05]  /*fe30*/  @!P0 NANOSLEEP.SYNCS 0x989680 ;  /* 0x009896800000895d */ /* 0x010fea0003900000 */
[----:B------:R-:W4:Y:S02]  /*fe40*/  @!P0 SYNCS.PHASECHK.TRANS64 P0, [R25+URZ+0x8], R24 ;  /* 0x00000818190085a7 */ /* 0x000f24000800007f */
[----:B----4-:R-:W-:Y:S05]  /*fe50*/  @!P0 BRA `(.L_x_34) ;  /* 0xfffffffc00ec8947 */ /* 0x010fea000383ffff */
[----:B------:R-:W-:Y:S05]  /*fe60*/  BRA `(.L_x_319) ;  /* 0xffffff54009c7947 */ /* 0x000fea000383ffff */
.L_x_299:
[----:B------:R-:W-:Y:S01]  /*fe70*/  BSSY B1, `(.L_x_320) ;  /* 0x0000006000017945 */ /* 0x000fe20003800000 */
[----:B------:R-:W-:-:S07]  /*fe80*/  IMAD.MOV.U32 R2, RZ, RZ, -0x1 ;  /* 0xffffffffff027424 */ /* 0x000fce00078e00ff */
[----:B------:R-:W-:Y:S05]  /*fe90*/  WARPSYNC.COLLECTIVE R2, `(.L_x_321) ;  /* 0x00000000020c7348 */ /* 0x000fea0003c00000 */
[----:B------:R-:W-:Y:S02]  /*fea0*/  ELECT P1, UR62, PT ;  /* 0x00000000003e782f */ /* 0x000fe40003820000 */
[----:B------:R-:W-:Y:S01]  /*feb0*/  MOV R2, UR62 ;  /* 0x0000003e00027c02 */ /* 0x000fe20008000f00 */
[----:B------:R-:W-:Y:S10]  /*fec0*/  ENDCOLLECTIVE ;  /* 0x000000000000791b */ /* 0x000ff40003800000 */
.L_x_321:
[----:B------:R-:W-:Y:S05]  /*fed0*/  BSYNC B1 ;  /* 0x0000000000017941 */ /* 0x000fea0003800000 */
.L_x_320:
[----:B------:R-:W-:Y:S05]  /*fee0*/  BRA `(.L_x_322) ;  /* 0xffffffec00ec7947 */ /* 0x000fea000383ffff */
.L_x_302:
[----:B-1----:R1:W2:Y:S02]  /*fef0*/  SYNCS.PHASECHK.TRANS64.TRYWAIT P1, [R11+URZ+0x18], R4 ;  /* 0x000018040b0075a7 */ /* 0x0022a4000802017f */
[----:B--2---:R-:W-:Y:S05]  /*ff00*/  @!P1 NANOSLEEP.SYNCS 0x989680 ;  /* 0x009896800000995d */ /* 0x004fea0003900000 */
[----:B------:R-:W2:Y:S02]  /*ff10*/  @!P1 SYNCS.PHASECHK.TRANS64 P1, [R11+URZ+0x18], R4 ;  /* 0x000018040b0095a7 */ /* 0x000ea4000802007f */
[----:B--2---:R-:W-:Y:S05]  /*ff20*/  @!P1 BRA `(.L_x_302) ;  /* 0xfffffffc00f09947 */ /* 0x004fea000383ffff */
[----:B------:R-:W-:Y:S05]  /*ff30*/  BRA `(.L_x_323) ;  /* 0xfffffff000287947 */ /* 0x000fea000383ffff */
.L_x_311:
[----:B------:R-:W-:Y:S01]  /*ff40*/  BSSY B0, `(.L_x_324) ;  /* 0x0000006000007945 */ /* 0x000fe20003800000 */
[----:B------:R-:W-:-:S07]  /*ff50*/  IMAD.MOV.U32 R2, RZ, RZ, -0x1 ;  /* 0xffffffffff027424 */ /* 0x000fce00078e00ff */
[----:B01----:R-:W-:Y:S05]  /*ff60*/  WARPSYNC.COLLECTIVE R2, `(.L_x_325) ;  /* 0x00000000020c7348 */ /* 0x003fea0003c00000 */
[----:B------:R-:W-:Y:S02]  /*ff70*/  ELECT P1, UR62, PT ;  /* 0x00000000003e782f */ /* 0x000fe40003820000 */
[----:B------:R-:W-:Y:S01]  /*ff80*/  MOV R2, UR62 ;  /* 0x0000003e00027c02 */ /* 0x000fe20008000f00 */
[----:B01----:R-:W-:Y:S10]  /*ff90*/  ENDCOLLECTIVE ;  /* 0x000000000000791b */ /* 0x003ff40003800000 */
.L_x_325:
[----:B------:R-:W-:Y:S05]  /*ffa0*/  BSYNC B0 ;  /* 0x0000000000007941 */ /* 0x000fea0003800000 */
.L_x_324:
[----:B------:R-:W-:Y:S01]  /*ffb0*/  PLOP3.LUT P0, PT, P1, PT, PT, 0x80, 0x0 ;  /* 0x000000000000781c */ /* 0x000fe20000f0f070 */
[----:B------:R-:W-:-:S12]  /*ffc0*/  BRA `(.L_x_326) ;  /* 0xfffffff800ac7947 */ /* 0x000fd8000383ffff */
.L_x_315:
[----:B0-----:R0:W1:Y:S02]  /*ffd0*/  SYNCS.PHASECHK.TRANS64.TRYWAIT P0, [R7+URZ], R2 ;  /* 0x00000002070075a7 */ /* 0x001064000800017f */
[----:B-1----:R-:W-:Y:S05]  /*ffe0*/  @!P0 NANOSLEEP.SYNCS 0x989680 ;  /* 0x009896800000895d */ /* 0x002fea0003900000 */
[----:B------:R-:W1:Y:S02]  /*fff0*/  @!P0 SYNCS.PHASECHK.TRANS64 P0, [R7+URZ], R2 ;  /* 0x00000002070085a7 */ /* 0x000e64000800007f */
[----:B-1----:R-:W-:Y:S05]  /*10000*/  @!P0 BRA `(.L_x_315) ;  /* 0xfffffffc00f08947 */ /* 0x002fea000383ffff */
[----:B------:R-:W-:Y:S05]  /*10010*/  BRA `(.L_x_327) ;  /* 0xfffffff800f07947 */ /* 0x000fea000383ffff */
.L_x_316:
[----:B0-----:R0:W1:Y:S02]  /*10020*/  SYNCS.PHASECHK.TRANS64.TRYWAIT P0, [R9+URZ], R4 ;  /* 0x00000004090075a7 */ /* 0x001064000800017f */
[----:B-1----:R-:W-:Y:S05]  /*10030*/  @!P0 NANOSLEEP.SYNCS 0x989680 ;  /* 0x009896800000895d */ /* 0x002fea0003900000 */
[----:B------:R-:W1:Y:S02]  /*10040*/  @!P0 SYNCS.PHASECHK.TRANS64 P0, [R9+URZ], R4 ;  /* 0x00000004090085a7 */ /* 0x000e64000800007f */
[----:B-1----:R-:W-:Y:S05]  /*10050*/  @!P0 BRA `(.L_x_316) ;  /* 0xfffffffc00f08947 */ /* 0x002fea000383ffff */
[----:B------:R-:W-:Y:S05]  /*10060*/  BRA `(.L_x_328) ;  /* 0xfffffff800f87947 */ /* 0x000fea000383ffff */
.L_x_329:
[----:B------:R-:W-:-:S00]  /*10070*/  BRA `(.L_x_329) ;  /* 0xfffffffc00fc7947 */ /* 0x000fc0000383ffff */
[----:B------:R-:W-:-:S00]  /*10080*/  NOP ;  /* 0x0000000000007918 */ /* 0x000fc00000000000 */
[----:B------:R-:W-:-:S00]  /*10090*/  NOP ;  /* 0x0000000000007918 */ /* 0x000fc00000000000 */
[----:B------:R-:W-:-:S00]  /*100a0*/  NOP ;  /* 0x0000000000007918 */ /* 0x000fc00000000000 */
[----:B------:R-:W-:-:S00]  /*100b0*/  NOP ;  /* 0x0000000000007918 */ /* 0x000fc00000000000 */
[----:B------:R-:W-:-:S00]  /*100c0*/  NOP ;  /* 0x0000000000007918 */ /* 0x000fc00000000000 */
[----:B------:R-:W-:-:S00]  /*100d0*/  NOP ;  /* 0x0000000000007918 */ /* 0x000fc00000000000 */
[----:B------:R-:W-:-:S00]  /*100e0*/  NOP ;  /* 0x0000000000007918 */ /* 0x000fc00000000000 */
[----:B------:R-:W-:-:S00]  /*100f0*/  NOP ;  /* 0x0000000000007918 */ /* 0x000fc00000000000 */
.L_x_330:


//--------------------- .nv.shared._ZN7cutlass13device_kernelINS_4gemm6kernel13GemmUniversalIN4cute5tupleIJiiiiEEENS1_10collective13CollectiveMmaINS1_37MainloopSm90TmaGmmaWarpSpecializedFP8ILi3ENS5_IJNS4_1CILi1EEESB_SB_EEENS1_32KernelTmaWarpSpecializedPingpongEEENS5_IJNSA_ILi64EEENSA_ILi256EEENSA_ILi32EEEEEENS_12float_e5m2_tENS5_IJlSB_lEEESJ_SK_NS4_8TiledMMAINS4_8MMA_AtomIJNS4_4SM904GMMA31MMA_64x256x32_F32E5M2E5M2_SS_TNILNSO_7ScaleInE1ELSQ_1EEEEEENS4_6LayoutISC_NS5_IJNSA_ILi0EEESU_SU_EEEEENS5_IJNS4_10UnderscoreESX_SX_EEEEENS4_13SM90_TMA_LOADENS4_14ComposedLayoutINS4_7SwizzleILi1ELi4ELi3EEENS4_18smem_ptr_flag_bitsILi8EEENST_INS5_IJNSA_ILi8EEESH_EEENS5_IJSH_SB_EEEEEEEvNS4_8identityES10_S1A_vS1B_EENS_8epilogue10collective6detail29Sm90TmaWarpSpecializedAdapterINS1E_15DefaultEpilogueISJ_SK_SK_NS1D_6thread17LinearCombinationISJ_Li1EffLNS1I_9ScaleType4KindE0ELNS_15FloatRoundStyleE2ESJ_EENS1_15EpilogueDefaultEEEEEvvEEEEvNT_6ParamsE --------------------------
	.section	.nv.shared._ZN7cutlass13device_kernelINS_4gemm6kernel13GemmUniversalIN4cute5tupleIJiiiiEEENS1_10collective13CollectiveMmaINS1_37MainloopSm90TmaGmmaWarpSpecializedFP8ILi3ENS5_IJNS4_1CILi1EEESB_SB_EEENS1_32KernelTmaWarpSpecializedPingpongEEENS5_IJNSA_ILi64EEENSA_ILi256EEENSA_ILi32EEEEEENS_12float_e5m2_tENS5_IJlSB_lEEESJ_SK_NS4_8TiledMMAINS4_8MMA_AtomIJNS4_4SM904GMMA31MMA_64x256x32_F32E5M2E5M2_SS_TNILNSO_7ScaleInE1ELSQ_1EEEEEENS4_6LayoutISC_NS5_IJNSA_ILi0EEESU_SU_EEEEENS5_IJNS4_10UnderscoreESX_SX_EEEEENS4_13SM90_TMA_LOADENS4_14ComposedLayoutINS4_7SwizzleILi1ELi4ELi3EEENS4_18smem_ptr_flag_bitsILi8EEENST_INS5_IJNSA_ILi8EEESH_EEENS5_IJSH_SB_EEEEEEEvNS4_8identityES10_S1A_vS1B_EENS_8epilogue10collective6detail29Sm90TmaWarpSpecializedAdapterINS1E_15DefaultEpilogueISJ_SK_SK_NS1D_6thread17LinearCombinationISJ_Li1EffLNS1I_9ScaleType4KindE0ELNS_15FloatRoundStyleE2ESJ_EENS1_15EpilogueDefaultEEEEEvvEEEEvNT_6ParamsE,"aw",@nobits
	.sectionflags	@""
	.align	16
	.zero		1024


//--------------------- .nv.shared.reserved.0     --------------------------
	.section	.nv.shared.reserved.0,"aw",@nobits
	.weak		__nv_reservedSMEM_offset_0_alias
	.size		__nv_reservedSMEM_offset_0_alias, 0, 0
	.other		__nv_reservedSMEM_offset_0_alias,@"STO_CUDA_RESERVED_SHARED STV_DEFAULT"
__nv_reservedSMEM_offset_0_alias:
	.zero		0


//--------------------- .nv.global                --------------------------
	.section	.nv.global,"aw",@nobits
.nv.global:
	.type		_ZN40_INTERNAL_6673af52_4_k_cu_086088b3_211164cute1_E,@object
	.size		_ZN40_INTERNAL_6673af52_4_k_cu_086088b3_211164cute1_E,(_ZN40_INTERNAL_6673af52_4_k_cu_086088b3_211164cuda3std3__45__cpo6cbeginE - _ZN40_INTERNAL_6673af52_4_k_cu_086088b3_211164cute1_E)
_ZN40_INTERNAL_6673af52_4_k_cu_086088b3_211164cute1_E:
	.zero		1
	.type		_ZN40_INTERNAL_6673af52_4_k_cu_086088b3_211164cuda3std3__45__cpo6cbeginE,@object
	.size		_ZN40_INTERNAL_6673af52_4_k_cu_086088b3_211164cuda3std3__45__cpo6cbeginE,(_ZN40_INTERNAL_6673af52_4_k_cu_086088b3_211164cuda3std3__48in_placeE - _ZN40_INTERNAL_6673af52_4_k_cu_086088b3_211164cuda3std3__45__cpo6cbeginE)
_ZN40_INTERNAL_6673af52_4_k_cu_086088b3_211164cuda3std3__45__cpo6cbeginE:
	.zero		1
	.type		_ZN40_INTERNAL_6673af52_4_k_cu_086088b3_211164cuda3std3__48in_placeE,@object
	.size		_ZN40_INTERNAL_6673af52_4_k_cu_086088b3_211164cuda3std3__48in_placeE,(_ZN40_INTERNAL_6673af52_4_k_cu_086088b3_211164cuda3std6ranges3__45__cpo9iter_moveE - _ZN40_INTERNAL_6673af52_4_k_cu_086088b3_211164cuda3std3__48in_placeE)
_ZN40_INTERNAL_6673af52_4_k_cu_086088b3_211164cuda3std3__48in_placeE:
	.zero		1
	.type		_ZN40_INTERNAL_6673af52_4_k_cu_086088b3_211164cuda3std6ranges3__45__cpo9iter_moveE,@object
	.size		_ZN40_INTERNAL_6673af52_4_k_cu_086088b3_211164cuda3std6ranges3__45__cpo9iter_moveE,(_ZN40_INTERNAL_6673af52_4_k_cu_086088b3_211164cuda3std3__45__cpo5beginE - _ZN40_INTERNAL_6673af52_4_k_cu_086088b3_211164cuda3std6ranges3__45__cpo9iter_moveE)
_ZN40_INTERNAL_6673af52_4_k_cu_086088b3_211164cuda3std6ranges3__45__cpo9iter_moveE:
	.zero		1
	.type		_ZN40_INTERNAL_6673af52_4_k_cu_086088b3_211164cuda3std3__45__cpo5beginE,@object
	.size		_ZN40_INTERNAL_6673af52_4_k_cu_086088b3_211164cuda3std3__45__cpo5beginE,(_ZN40_INTERNAL_6673af52_4_k_cu_086088b3_211164cuda3std3__442_GLOBAL__N__6673af52_4_k_cu_086088b3_211166ignoreE - _ZN40_INTERNAL_6673af52_4_k_cu_086088b3_211164cuda3std3__45__cpo5beginE)
_ZN40_INTERNAL_6673af52_4_k_cu_086088b3_211164cuda3std3__45__cpo5beginE:
	.zero		1
	.type		_ZN40_INTERNAL_6673af52_4_k_cu_086088b3_211164cuda3std3__442_GLOBAL__N__6673af52_4_k_cu_086088b3_211166ignoreE,@object
	.size		_ZN40_INTERNAL_6673af52_4_k_cu_086088b3_211164cuda3std3__442_GLOBAL__N__6673af52_4_k_cu_086088b3_211166ignoreE,(_ZN40_INTERNAL_6673af52_4_k_cu_086088b3_211164cute7productE - _ZN40_INTERNAL_6673af52_4_k_cu_086088b3_211164cuda3std3__442_GLOBAL__N__6673af52_4_k_cu_086088b3_211166ignoreE)
_ZN40_INTERNAL_6673af52_4_k_cu_086088b3_211164cuda3std3__442_GLOBAL__N__6673af52_4_k_cu_086088b3_211166ignoreE:
	.zero		1
	.type		_ZN40_INTERNAL_6673af52_4_k_cu_086088b3_211164cute7productE,@object
	.size		_ZN40_INTERNAL_6673af52_4_k_cu_086088b3_211164cute7productE,(_ZN40_INTERNAL_6673af52_4_k_cu_086088b3_211164cuda3std3__45__cpo3endE - _ZN40_INTERNAL_6673af52_4_k_cu_086088b3_211164cute7productE)
_ZN40_INTERNAL_6673af52_4_k_cu_086088b3_211164cute7productE:
	.zero		1
	.type		_ZN40_INTERNAL_6673af52_4_k_cu_086088b3_211164cuda3std3__45__cpo3endE,@object
	.size		_ZN40_INTERNAL_6673af52_4_k_cu_086088b3_211164cuda3std3__45__cpo3endE,(_ZN40_INTERNAL_6673af52_4_k_cu_086088b3_211164cuda3std3__419piecewise_constructE - _ZN40_INTERNAL_6673af52_4_k_cu_086088b3_211164cuda3std3__45__cpo3endE)
_ZN40_INTERNAL_6673af52_4_k_cu_086088b3_211164cuda3std3__45__cpo3endE:
	.zero		1
	.type		_ZN40_INTERNAL_6673af52_4_k_cu_086088b3_211164cuda3std3__419piecewise_constructE,@object
	.size		_ZN40_INTERNAL_6673af52_4_k_cu_086088b3_211164cuda3std3__419piecewise_constructE,(_ZN40_INTERNAL_6673af52_4_k_cu_086088b3_211164cuda3std3__45__cpo4cendE - _ZN40_INTERNAL_6673af52_4_k_cu_086088b3_211164cuda3std3__419piecewise_constructE)
_ZN40_INTERNAL_6673af52_4_k_cu_086088b3_211164cuda3std3__419piecewise_constructE:
	.zero		1
	.type		_ZN40_INTERNAL_6673af52_4_k_cu_086088b3_211164cuda3std3__45__cpo4cendE,@object
	.size		_ZN40_INTERNAL_6673af52_4_k_cu_086088b3_211164cuda3std3__45__cpo4cendE,(_ZN40_INTERNAL_6673af52_4_k_cu_086088b3_211164cuda3std6ranges3__45__cpo4swapE - _ZN40_INTERNAL_6673af52_4_k_cu_086088b3_211164cuda3std3__45__cpo4cendE)
_ZN40_INTERNAL_6673af52_4_k_cu_086088b3_211164cuda3std3__45__cpo4cendE:
	.zero		1
	.type		_ZN40_INTERNAL_6673af52_4_k_cu_086088b3_211164cuda3std6ranges3__45__cpo4swapE,@object
	.size		_ZN40_INTERNAL_6673af52_4_k_cu_086088b3_211164cuda3std6ranges3__45__cpo4swapE,(.L_7 - _ZN40_INTERNAL_6673af52_4_k_cu_086088b3_211164cuda3std6ranges3__45__cpo4swapE)
_ZN40_INTERNAL_6673af52_4_k_cu_086088b3_211164cuda3std6ranges3__45__cpo4swapE:
	.zero		1
.L_7:


//--------------------- .nv.constant0._ZN7cutlass13device_kernelINS_4gemm6kernel13GemmUniversalIN4cute5tupleIJiiiiEEENS1_10collective13CollectiveMmaINS1_37MainloopSm90TmaGmmaWarpSpecializedFP8ILi3ENS5_IJNS4_1CILi1EEESB_SB_EEENS1_32KernelTmaWarpSpecializedPingpongEEENS5_IJNSA_ILi64EEENSA_ILi256EEENSA_ILi32EEEEEENS_12float_e5m2_tENS5_IJlSB_lEEESJ_SK_NS4_8TiledMMAINS4_8MMA_AtomIJNS4_4SM904GMMA31MMA_64x256x32_F32E5M2E5M2_SS_TNILNSO_7ScaleInE1ELSQ_1EEEEEENS4_6LayoutISC_NS5_IJNSA_ILi0EEESU_SU_EEEEENS5_IJNS4_10UnderscoreESX_SX_EEEEENS4_13SM90_TMA_LOADENS4_14ComposedLayoutINS4_7SwizzleILi1ELi4ELi3EEENS4_18smem_ptr_flag_bitsILi8EEENST_INS5_IJNSA_ILi8EEESH_EEENS5_IJSH_SB_EEEEEEEvNS4_8identityES10_S1A_vS1B_EENS_8epilogue10collective6detail29Sm90TmaWarpSpecializedAdapterINS1E_15DefaultEpilogueISJ_SK_SK_NS1D_6thread17LinearCombinationISJ_Li1EffLNS1I_9ScaleType4KindE0ELNS_15FloatRoundStyleE2ESJ_EENS1_15EpilogueDefaultEEEEEvvEEEEvNT_6ParamsE --------------------------
	.section	.nv.constant0._ZN7cutlass13device_kernelINS_4gemm6kernel13GemmUniversalIN4cute5tupleIJiiiiEEENS1_10collective13CollectiveMmaINS1_37MainloopSm90TmaGmmaWarpSpecializedFP8ILi3ENS5_IJNS4_1CILi1EEESB_SB_EEENS1_32KernelTmaWarpSpecializedPingpongEEENS5_IJNSA_ILi64EEENSA_ILi256EEENSA_ILi32EEEEEENS_12float_e5m2_tENS5_IJlSB_lEEESJ_SK_NS4_8TiledMMAINS4_8MMA_AtomIJNS4_4SM904GMMA31MMA_64x256x32_F32E5M2E5M2_SS_TNILNSO_7ScaleInE1ELSQ_1EEEEEENS4_6LayoutISC_NS5_IJNSA_ILi0EEESU_SU_EEEEENS5_IJNS4_10UnderscoreESX_SX_EEEEENS4_13SM90_TMA_LOADENS4_14ComposedLayoutINS4_7SwizzleILi1ELi4ELi3EEENS4_18smem_ptr_flag_bitsILi8EEENST_INS5_IJNSA_ILi8EEESH_EEENS5_IJSH_SB_EEEEEEEvNS4_8identityES10_S1A_vS1B_EENS_8epilogue10collective6detail29Sm90TmaWarpSpecializedAdapterINS1E_15DefaultEpilogueISJ_SK_SK_NS1D_6thread17LinearCombinationISJ_Li1EffLNS1I_9ScaleType4KindE0ELNS_15FloatRoundStyleE2ESJ_EENS1_15EpilogueDefaultEEEEEvvEEEEvNT_6ParamsE,"a",@progbits
	.sectionflags	@""
	.align	4
.nv.constant0._ZN7cutlass13device_kernelINS_4gemm6kernel13GemmUniversalIN4cute5tupleIJiiiiEEENS1_10collective13CollectiveMmaINS1_37MainloopSm90TmaGmmaWarpSpecializedFP8ILi3ENS5_IJNS4_1CILi1EEESB_SB_EEENS1_32KernelTmaWarpSpecializedPingpongEEENS5_IJNSA_ILi64EEENSA_ILi256EEENSA_ILi32EEEEEENS_12float_e5m2_tENS5_IJlSB_lEEESJ_SK_NS4_8TiledMMAINS4_8MMA_AtomIJNS4_4SM904GMMA31MMA_64x256x32_F32E5M2E5M2_SS_TNILNSO_7ScaleInE1ELSQ_1EEEEEENS4_6LayoutISC_NS5_IJNSA_ILi0EEESU_SU_EEEEENS5_IJNS4_10UnderscoreESX_SX_EEEEENS4_13SM90_TMA_LOADENS4_14ComposedLayoutINS4_7SwizzleILi1ELi4ELi3EEENS4_18smem_ptr_flag_bitsILi8EEENST_INS5_IJNSA_ILi8EEESH_EEENS5_IJSH_SB_EEEEEEEvNS4_8identityES10_S1A_vS1B_EENS_8epilogue10collective6detail29Sm90TmaWarpSpecializedAdapterINS1E_15DefaultEpilogueISJ_SK_SK_NS1D_6thread17LinearCombinationISJ_Li1EffLNS1I_9ScaleType4KindE0ELNS_15FloatRoundStyleE2ESJ_EENS1_15EpilogueDefaultEEEEEvvEEEEvNT_6ParamsE:
	.zero		1664


//--------------------- SYMBOLS --------------------------

	.type		.nv.reservedSmem.offset0,@object
	.size		.nv.reservedSmem.offset0,0x4
